







.version 5.0
.target sm_61
.address_size 64


.global .align 8 .b8 _ZTVSt9basic_iosIcSt11char_traitsIcEE[32];
.global .align 8 .b8 _ZTTSo[8];
.global .align 8 .b8 _ZTVSt15basic_streambufIcSt11char_traitsIcEE[128];
.global .align 8 .b8 _ZTVNSt7__cxx1115basic_stringbufIcSt11char_traitsIcESaIcEEE[128];
.global .align 8 .b8 _ZTTNSt7__cxx1119basic_ostringstreamIcSt11char_traitsIcESaIcEEE[8];
.global .align 8 .b8 _ZTVN10__cxxabiv119__pointer_type_infoE[8];
.global .align 8 .b8 _ZTVN10__cxxabiv120__function_type_infoE[8];
.global .align 8 .b8 _ZTVN10__cxxabiv117__class_type_infoE[8];
.global .align 8 .b8 _ZTVN10__cxxabiv120__si_class_type_infoE[8];
.global .align 8 .b8 _ZTVSt9exception[40];
.global .align 8 .b8 _ZTVN3c105ErrorE[40];
.global .align 8 .b8 _ZTVN3c1020intrusive_ptr_targetE[40];
.global .align 8 .b8 _ZTVN3c1011StorageImplE[40];
.global .align 8 .b8 _ZTVN6caffe28OperatorINS_11CUDAContextEEE[136];
.global .align 8 .b8 _ZTVN6caffe27PReluOpIfNS_11CUDAContextEEE[136];
.global .align 8 .b8 _ZTVN6caffe215PReluGradientOpIfNS_11CUDAContextEEE[136];




.visible .entry _ZN6caffe267_GLOBAL__N__43_tmpxft_00006df8_00000000_7_prelu_op_cpp1_ii_889f481a11PReluKernelIfEEviPKT_S4_PS2_(
.param .u32 _ZN6caffe267_GLOBAL__N__43_tmpxft_00006df8_00000000_7_prelu_op_cpp1_ii_889f481a11PReluKernelIfEEviPKT_S4_PS2__param_0,
.param .u64 _ZN6caffe267_GLOBAL__N__43_tmpxft_00006df8_00000000_7_prelu_op_cpp1_ii_889f481a11PReluKernelIfEEviPKT_S4_PS2__param_1,
.param .u64 _ZN6caffe267_GLOBAL__N__43_tmpxft_00006df8_00000000_7_prelu_op_cpp1_ii_889f481a11PReluKernelIfEEviPKT_S4_PS2__param_2,
.param .u64 _ZN6caffe267_GLOBAL__N__43_tmpxft_00006df8_00000000_7_prelu_op_cpp1_ii_889f481a11PReluKernelIfEEviPKT_S4_PS2__param_3
)
{
.reg .pred %p<5>;
.reg .f32 %f<6>;
.reg .b32 %r<7>;
.reg .b64 %rd<16>;


ld.param.u64 %rd9, [_ZN6caffe267_GLOBAL__N__43_tmpxft_00006df8_00000000_7_prelu_op_cpp1_ii_889f481a11PReluKernelIfEEviPKT_S4_PS2__param_1];
ld.param.u64 %rd10, [_ZN6caffe267_GLOBAL__N__43_tmpxft_00006df8_00000000_7_prelu_op_cpp1_ii_889f481a11PReluKernelIfEEviPKT_S4_PS2__param_2];
ld.param.u64 %rd11, [_ZN6caffe267_GLOBAL__N__43_tmpxft_00006df8_00000000_7_prelu_op_cpp1_ii_889f481a11PReluKernelIfEEviPKT_S4_PS2__param_3];
mov.u32 %r1, %ntid.x;
mov.u32 %r2, %ctaid.x;
mov.u32 %r3, %tid.x;
mad.lo.s32 %r4, %r1, %r2, %r3;
cvt.u64.u32	%rd15, %r4;
ld.param.s32 %rd2, [_ZN6caffe267_GLOBAL__N__43_tmpxft_00006df8_00000000_7_prelu_op_cpp1_ii_889f481a11PReluKernelIfEEviPKT_S4_PS2__param_0];
setp.ge.u64	%p1, %rd15, %rd2;
@%p1 bra BB0_3;

cvta.to.global.u64 %rd3, %rd11;
cvta.to.global.u64 %rd4, %rd10;
cvta.to.global.u64 %rd5, %rd9;
mov.u32 %r5, %nctaid.x;
mul.lo.s32 %r6, %r5, %r1;
cvt.u64.u32	%rd6, %r6;

BB0_2:
shl.b64 %rd12, %rd15, 2;
add.s64 %rd13, %rd5, %rd12;
ld.global.f32 %f1, [%rd13];
setp.gt.f32	%p2, %f1, 0f00000000;
selp.f32	%f2, %f1, 0f00000000, %p2;
setp.lt.f32	%p3, %f1, 0f00000000;
selp.f32	%f3, %f1, 0f00000000, %p3;
ld.global.f32 %f4, [%rd4];
fma.rn.f32 %f5, %f4, %f3, %f2;
add.s64 %rd14, %rd3, %rd12;
st.global.f32 [%rd14], %f5;
add.s64 %rd15, %rd6, %rd15;
setp.lt.u64	%p4, %rd15, %rd2;
@%p4 bra BB0_2;

BB0_3:
ret;
}


.visible .entry _ZN6caffe267_GLOBAL__N__43_tmpxft_00006df8_00000000_7_prelu_op_cpp1_ii_889f481a15PReluKernelNCHWIfEEviiiPKT_S4_PS2_(
.param .u32 _ZN6caffe267_GLOBAL__N__43_tmpxft_00006df8_00000000_7_prelu_op_cpp1_ii_889f481a15PReluKernelNCHWIfEEviiiPKT_S4_PS2__param_0,
.param .u32 _ZN6caffe267_GLOBAL__N__43_tmpxft_00006df8_00000000_7_prelu_op_cpp1_ii_889f481a15PReluKernelNCHWIfEEviiiPKT_S4_PS2__param_1,
.param .u32 _ZN6caffe267_GLOBAL__N__43_tmpxft_00006df8_00000000_7_prelu_op_cpp1_ii_889f481a15PReluKernelNCHWIfEEviiiPKT_S4_PS2__param_2,
.param .u64 _ZN6caffe267_GLOBAL__N__43_tmpxft_00006df8_00000000_7_prelu_op_cpp1_ii_889f481a15PReluKernelNCHWIfEEviiiPKT_S4_PS2__param_3,
.param .u64 _ZN6caffe267_GLOBAL__N__43_tmpxft_00006df8_00000000_7_prelu_op_cpp1_ii_889f481a15PReluKernelNCHWIfEEviiiPKT_S4_PS2__param_4,
.param .u64 _ZN6caffe267_GLOBAL__N__43_tmpxft_00006df8_00000000_7_prelu_op_cpp1_ii_889f481a15PReluKernelNCHWIfEEviiiPKT_S4_PS2__param_5
)
{
.reg .pred %p<7>;
.reg .f32 %f<6>;
.reg .b32 %r<18>;
.reg .b64 %rd<33>;


ld.param.u32 %r4, [_ZN6caffe267_GLOBAL__N__43_tmpxft_00006df8_00000000_7_prelu_op_cpp1_ii_889f481a15PReluKernelNCHWIfEEviiiPKT_S4_PS2__param_0];
ld.param.u32 %r2, [_ZN6caffe267_GLOBAL__N__43_tmpxft_00006df8_00000000_7_prelu_op_cpp1_ii_889f481a15PReluKernelNCHWIfEEviiiPKT_S4_PS2__param_1];
ld.param.u32 %r3, [_ZN6caffe267_GLOBAL__N__43_tmpxft_00006df8_00000000_7_prelu_op_cpp1_ii_889f481a15PReluKernelNCHWIfEEviiiPKT_S4_PS2__param_2];
ld.param.u64 %rd17, [_ZN6caffe267_GLOBAL__N__43_tmpxft_00006df8_00000000_7_prelu_op_cpp1_ii_889f481a15PReluKernelNCHWIfEEviiiPKT_S4_PS2__param_3];
ld.param.u64 %rd18, [_ZN6caffe267_GLOBAL__N__43_tmpxft_00006df8_00000000_7_prelu_op_cpp1_ii_889f481a15PReluKernelNCHWIfEEviiiPKT_S4_PS2__param_4];
ld.param.u64 %rd19, [_ZN6caffe267_GLOBAL__N__43_tmpxft_00006df8_00000000_7_prelu_op_cpp1_ii_889f481a15PReluKernelNCHWIfEEviiiPKT_S4_PS2__param_5];
mov.u32 %r1, %ntid.x;
mov.u32 %r5, %ctaid.x;
mov.u32 %r6, %tid.x;
mad.lo.s32 %r7, %r1, %r5, %r6;
cvt.u64.u32	%rd30, %r7;
mul.lo.s32 %r8, %r2, %r4;
mul.lo.s32 %r9, %r8, %r3;
cvt.s64.s32	%rd2, %r9;
setp.ge.u64	%p1, %rd30, %rd2;
@%p1 bra BB1_9;

cvta.to.global.u64 %rd3, %rd19;
cvta.to.global.u64 %rd4, %rd18;
cvta.to.global.u64 %rd5, %rd17;
cvt.s64.s32	%rd6, %r3;
cvt.s64.s32	%rd7, %r2;
mov.u32 %r10, %nctaid.x;
mul.lo.s32 %r11, %r10, %r1;
cvt.u64.u32	%rd8, %r11;

BB1_2:
or.b64 %rd20, %rd30, %rd6;
and.b64 %rd21, %rd20, -4294967296;
setp.eq.s64	%p2, %rd21, 0;
@%p2 bra BB1_4;
bra.uni BB1_3;

BB1_4:
cvt.u32.u64	%r12, %rd6;
cvt.u32.u64	%r13, %rd30;
div.u32 %r14, %r13, %r12;
cvt.u64.u32	%rd31, %r14;
bra.uni BB1_5;

BB1_3:
div.u64 %rd31, %rd30, %rd6;

BB1_5:
or.b64 %rd22, %rd31, %rd7;
and.b64 %rd23, %rd22, -4294967296;
setp.eq.s64	%p3, %rd23, 0;
@%p3 bra BB1_7;
bra.uni BB1_6;

BB1_7:
cvt.u32.u64	%r15, %rd7;
cvt.u32.u64	%r16, %rd31;
rem.u32 %r17, %r16, %r15;
cvt.u64.u32	%rd32, %r17;
bra.uni BB1_8;

BB1_6:
rem.u64 %rd32, %rd31, %rd7;

BB1_8:
shl.b64 %rd24, %rd30, 2;
add.s64 %rd25, %rd5, %rd24;
ld.global.f32 %f1, [%rd25];
setp.gt.f32	%p4, %f1, 0f00000000;
selp.f32	%f2, %f1, 0f00000000, %p4;
setp.lt.f32	%p5, %f1, 0f00000000;
selp.f32	%f3, %f1, 0f00000000, %p5;
cvt.s64.s32 %rd26, %rd32;
shl.b64 %rd27, %rd26, 2;
add.s64 %rd28, %rd4, %rd27;
ld.global.f32 %f4, [%rd28];
fma.rn.f32 %f5, %f4, %f3, %f2;
add.s64 %rd29, %rd3, %rd24;
st.global.f32 [%rd29], %f5;
add.s64 %rd30, %rd8, %rd30;
setp.lt.u64	%p6, %rd30, %rd2;
@%p6 bra BB1_2;

BB1_9:
ret;
}


.visible .entry _ZN6caffe267_GLOBAL__N__43_tmpxft_00006df8_00000000_7_prelu_op_cpp1_ii_889f481a15PReluKernelNHWCIfEEviiPKT_S4_PS2_(
.param .u32 _ZN6caffe267_GLOBAL__N__43_tmpxft_00006df8_00000000_7_prelu_op_cpp1_ii_889f481a15PReluKernelNHWCIfEEviiPKT_S4_PS2__param_0,
.param .u32 _ZN6caffe267_GLOBAL__N__43_tmpxft_00006df8_00000000_7_prelu_op_cpp1_ii_889f481a15PReluKernelNHWCIfEEviiPKT_S4_PS2__param_1,
.param .u64 _ZN6caffe267_GLOBAL__N__43_tmpxft_00006df8_00000000_7_prelu_op_cpp1_ii_889f481a15PReluKernelNHWCIfEEviiPKT_S4_PS2__param_2,
.param .u64 _ZN6caffe267_GLOBAL__N__43_tmpxft_00006df8_00000000_7_prelu_op_cpp1_ii_889f481a15PReluKernelNHWCIfEEviiPKT_S4_PS2__param_3,
.param .u64 _ZN6caffe267_GLOBAL__N__43_tmpxft_00006df8_00000000_7_prelu_op_cpp1_ii_889f481a15PReluKernelNHWCIfEEviiPKT_S4_PS2__param_4
)
{
.reg .pred %p<6>;
.reg .f32 %f<6>;
.reg .b32 %r<11>;
.reg .b64 %rd<26>;


ld.param.u32 %r2, [_ZN6caffe267_GLOBAL__N__43_tmpxft_00006df8_00000000_7_prelu_op_cpp1_ii_889f481a15PReluKernelNHWCIfEEviiPKT_S4_PS2__param_1];
ld.param.u64 %rd13, [_ZN6caffe267_GLOBAL__N__43_tmpxft_00006df8_00000000_7_prelu_op_cpp1_ii_889f481a15PReluKernelNHWCIfEEviiPKT_S4_PS2__param_2];
ld.param.u64 %rd14, [_ZN6caffe267_GLOBAL__N__43_tmpxft_00006df8_00000000_7_prelu_op_cpp1_ii_889f481a15PReluKernelNHWCIfEEviiPKT_S4_PS2__param_3];
ld.param.u64 %rd15, [_ZN6caffe267_GLOBAL__N__43_tmpxft_00006df8_00000000_7_prelu_op_cpp1_ii_889f481a15PReluKernelNHWCIfEEviiPKT_S4_PS2__param_4];
mov.u32 %r1, %ntid.x;
mov.u32 %r3, %ctaid.x;
mov.u32 %r4, %tid.x;
mad.lo.s32 %r5, %r1, %r3, %r4;
cvt.u64.u32	%rd24, %r5;
ld.param.s32 %rd2, [_ZN6caffe267_GLOBAL__N__43_tmpxft_00006df8_00000000_7_prelu_op_cpp1_ii_889f481a15PReluKernelNHWCIfEEviiPKT_S4_PS2__param_0];
setp.ge.u64	%p1, %rd24, %rd2;
@%p1 bra BB2_6;

cvta.to.global.u64 %rd3, %rd15;
cvta.to.global.u64 %rd4, %rd14;
cvta.to.global.u64 %rd5, %rd13;
cvt.s64.s32	%rd6, %r2;
mov.u32 %r6, %nctaid.x;
mul.lo.s32 %r7, %r6, %r1;
cvt.u64.u32	%rd7, %r7;

BB2_2:
or.b64 %rd16, %rd24, %rd6;
and.b64 %rd17, %rd16, -4294967296;
setp.eq.s64	%p2, %rd17, 0;
@%p2 bra BB2_4;
bra.uni BB2_3;

BB2_4:
cvt.u32.u64	%r8, %rd6;
cvt.u32.u64	%r9, %rd24;
rem.u32 %r10, %r9, %r8;
cvt.u64.u32	%rd25, %r10;
bra.uni BB2_5;

BB2_3:
rem.u64 %rd25, %rd24, %rd6;

BB2_5:
shl.b64 %rd18, %rd24, 2;
add.s64 %rd19, %rd5, %rd18;
ld.global.f32 %f1, [%rd19];
setp.gt.f32	%p3, %f1, 0f00000000;
selp.f32	%f2, %f1, 0f00000000, %p3;
setp.lt.f32	%p4, %f1, 0f00000000;
selp.f32	%f3, %f1, 0f00000000, %p4;
cvt.s64.s32 %rd20, %rd25;
shl.b64 %rd21, %rd20, 2;
add.s64 %rd22, %rd4, %rd21;
ld.global.f32 %f4, [%rd22];
fma.rn.f32 %f5, %f4, %f3, %f2;
add.s64 %rd23, %rd3, %rd18;
st.global.f32 [%rd23], %f5;
add.s64 %rd24, %rd7, %rd24;
setp.lt.u64	%p5, %rd24, %rd2;
@%p5 bra BB2_2;

BB2_6:
ret;
}


.visible .entry _ZN6caffe267_GLOBAL__N__43_tmpxft_00006df8_00000000_7_prelu_op_cpp1_ii_889f481a30PReluSharedWGradientKernelNCHWIfEEviPKT_S4_PS2_(
.param .u32 _ZN6caffe267_GLOBAL__N__43_tmpxft_00006df8_00000000_7_prelu_op_cpp1_ii_889f481a30PReluSharedWGradientKernelNCHWIfEEviPKT_S4_PS2__param_0,
.param .u64 _ZN6caffe267_GLOBAL__N__43_tmpxft_00006df8_00000000_7_prelu_op_cpp1_ii_889f481a30PReluSharedWGradientKernelNCHWIfEEviPKT_S4_PS2__param_1,
.param .u64 _ZN6caffe267_GLOBAL__N__43_tmpxft_00006df8_00000000_7_prelu_op_cpp1_ii_889f481a30PReluSharedWGradientKernelNCHWIfEEviPKT_S4_PS2__param_2,
.param .u64 _ZN6caffe267_GLOBAL__N__43_tmpxft_00006df8_00000000_7_prelu_op_cpp1_ii_889f481a30PReluSharedWGradientKernelNCHWIfEEviPKT_S4_PS2__param_3
)
{
.reg .pred %p<7>;
.reg .f32 %f<34>;
.reg .b32 %r<19>;
.reg .b64 %rd<13>;

	.shared .align 4 .b8 _ZN6caffe267_GLOBAL__N__43_tmpxft_00006df8_00000000_7_prelu_op_cpp1_ii_889f481a30PReluSharedWGradientKernelNCHWIfEEviPKT_S4_PS2_$__cuda_local_var_196864_61_non_const_temp_storage[24];

ld.param.u32 %r5, [_ZN6caffe267_GLOBAL__N__43_tmpxft_00006df8_00000000_7_prelu_op_cpp1_ii_889f481a30PReluSharedWGradientKernelNCHWIfEEviPKT_S4_PS2__param_0];
ld.param.u64 %rd3, [_ZN6caffe267_GLOBAL__N__43_tmpxft_00006df8_00000000_7_prelu_op_cpp1_ii_889f481a30PReluSharedWGradientKernelNCHWIfEEviPKT_S4_PS2__param_1];
ld.param.u64 %rd4, [_ZN6caffe267_GLOBAL__N__43_tmpxft_00006df8_00000000_7_prelu_op_cpp1_ii_889f481a30PReluSharedWGradientKernelNCHWIfEEviPKT_S4_PS2__param_2];
ld.param.u64 %rd5, [_ZN6caffe267_GLOBAL__N__43_tmpxft_00006df8_00000000_7_prelu_op_cpp1_ii_889f481a30PReluSharedWGradientKernelNCHWIfEEviPKT_S4_PS2__param_3];
mov.u32 %r1, %tid.x;
mov.f32 %f32, 0f00000000;
setp.ge.s32	%p1, %r1, %r5;
@%p1 bra BB3_3;

cvta.to.global.u64 %rd1, %rd4;
cvta.to.global.u64 %rd2, %rd3;
mov.f32 %f32, 0f00000000;
mov.u32 %r2, %ntid.x;
mov.u32 %r18, %r1;

BB3_2:
mov.u32 %r3, %r18;
mul.wide.s32 %rd6, %r3, 4;
add.s64 %rd7, %rd2, %rd6;
ld.global.f32 %f9, [%rd7];
setp.le.f32	%p2, %f9, 0f00000000;
add.s64 %rd8, %rd1, %rd6;
ld.global.f32 %f10, [%rd8];
selp.f32	%f11, %f10, 0f00000000, %p2;
fma.rn.f32 %f32, %f9, %f11, %f32;
add.s32 %r4, %r2, %r3;
setp.lt.s32	%p3, %r4, %r5;
mov.u32 %r18, %r4;
@%p3 bra BB3_2;

BB3_3:

	mov.u32 %r6, %laneid;

	mov.u32 %r7, 1;
mov.u32 %r16, 31;

	{ .reg .f32 r0; .reg .pred p; shfl.down.b32 r0|p, %f32, %r7, %r16; @p add.f32 r0, r0, %f32; mov.f32 %f12, r0;}

	mov.u32 %r9, 2;

	{ .reg .f32 r0; .reg .pred p; shfl.down.b32 r0|p, %f12, %r9, %r16; @p add.f32 r0, r0, %f12; mov.f32 %f15, r0;}

	mov.u32 %r11, 4;

	{ .reg .f32 r0; .reg .pred p; shfl.down.b32 r0|p, %f15, %r11, %r16; @p add.f32 r0, r0, %f15; mov.f32 %f18, r0;}

	mov.u32 %r13, 8;

	{ .reg .f32 r0; .reg .pred p; shfl.down.b32 r0|p, %f18, %r13, %r16; @p add.f32 r0, r0, %f18; mov.f32 %f21, r0;}

	mov.u32 %r15, 16;

	{ .reg .f32 r0; .reg .pred p; shfl.down.b32 r0|p, %f21, %r15, %r16; @p add.f32 r0, r0, %f21; mov.f32 %f33, r0;}

	setp.ne.s32	%p4, %r6, 0;
@%p4 bra BB3_5;

shr.u32 %r17, %r1, 5;
mul.wide.u32 %rd9, %r17, 4;
mov.u64 %rd10, _ZN6caffe267_GLOBAL__N__43_tmpxft_00006df8_00000000_7_prelu_op_cpp1_ii_889f481a30PReluSharedWGradientKernelNCHWIfEEviPKT_S4_PS2_$__cuda_local_var_196864_61_non_const_temp_storage;
add.s64 %rd11, %rd10, %rd9;
st.shared.f32 [%rd11+4], %f33;

BB3_5:
bar.sync 0;
setp.ne.s32	%p5, %r1, 0;
@%p5 bra BB3_7;

ld.shared.f32 %f27, [_ZN6caffe267_GLOBAL__N__43_tmpxft_00006df8_00000000_7_prelu_op_cpp1_ii_889f481a30PReluSharedWGradientKernelNCHWIfEEviPKT_S4_PS2_$__cuda_local_var_196864_61_non_const_temp_storage+8];
add.f32 %f28, %f33, %f27;
ld.shared.f32 %f29, [_ZN6caffe267_GLOBAL__N__43_tmpxft_00006df8_00000000_7_prelu_op_cpp1_ii_889f481a30PReluSharedWGradientKernelNCHWIfEEviPKT_S4_PS2_$__cuda_local_var_196864_61_non_const_temp_storage+12];
add.f32 %f30, %f29, %f28;
ld.shared.f32 %f31, [_ZN6caffe267_GLOBAL__N__43_tmpxft_00006df8_00000000_7_prelu_op_cpp1_ii_889f481a30PReluSharedWGradientKernelNCHWIfEEviPKT_S4_PS2_$__cuda_local_var_196864_61_non_const_temp_storage+16];
add.f32 %f33, %f31, %f30;

BB3_7:
@%p5 bra BB3_9;

cvta.to.global.u64 %rd12, %rd5;
st.global.f32 [%rd12], %f33;

BB3_9:
ret;
}


.visible .entry _ZN6caffe267_GLOBAL__N__43_tmpxft_00006df8_00000000_7_prelu_op_cpp1_ii_889f481a19PReluGradientKernelIfEEviPKT_S4_S4_PS2_(
.param .u32 _ZN6caffe267_GLOBAL__N__43_tmpxft_00006df8_00000000_7_prelu_op_cpp1_ii_889f481a19PReluGradientKernelIfEEviPKT_S4_S4_PS2__param_0,
.param .u64 _ZN6caffe267_GLOBAL__N__43_tmpxft_00006df8_00000000_7_prelu_op_cpp1_ii_889f481a19PReluGradientKernelIfEEviPKT_S4_S4_PS2__param_1,
.param .u64 _ZN6caffe267_GLOBAL__N__43_tmpxft_00006df8_00000000_7_prelu_op_cpp1_ii_889f481a19PReluGradientKernelIfEEviPKT_S4_S4_PS2__param_2,
.param .u64 _ZN6caffe267_GLOBAL__N__43_tmpxft_00006df8_00000000_7_prelu_op_cpp1_ii_889f481a19PReluGradientKernelIfEEviPKT_S4_S4_PS2__param_3,
.param .u64 _ZN6caffe267_GLOBAL__N__43_tmpxft_00006df8_00000000_7_prelu_op_cpp1_ii_889f481a19PReluGradientKernelIfEEviPKT_S4_S4_PS2__param_4
)
{
.reg .pred %p<5>;
.reg .f32 %f<7>;
.reg .b32 %r<7>;
.reg .b64 %rd<19>;


ld.param.u64 %rd10, [_ZN6caffe267_GLOBAL__N__43_tmpxft_00006df8_00000000_7_prelu_op_cpp1_ii_889f481a19PReluGradientKernelIfEEviPKT_S4_S4_PS2__param_1];
ld.param.u64 %rd11, [_ZN6caffe267_GLOBAL__N__43_tmpxft_00006df8_00000000_7_prelu_op_cpp1_ii_889f481a19PReluGradientKernelIfEEviPKT_S4_S4_PS2__param_2];
ld.param.u64 %rd12, [_ZN6caffe267_GLOBAL__N__43_tmpxft_00006df8_00000000_7_prelu_op_cpp1_ii_889f481a19PReluGradientKernelIfEEviPKT_S4_S4_PS2__param_3];
ld.param.u64 %rd13, [_ZN6caffe267_GLOBAL__N__43_tmpxft_00006df8_00000000_7_prelu_op_cpp1_ii_889f481a19PReluGradientKernelIfEEviPKT_S4_S4_PS2__param_4];
mov.u32 %r1, %ntid.x;
mov.u32 %r2, %ctaid.x;
mov.u32 %r3, %tid.x;
mad.lo.s32 %r4, %r1, %r2, %r3;
cvt.u64.u32	%rd18, %r4;
ld.param.s32 %rd2, [_ZN6caffe267_GLOBAL__N__43_tmpxft_00006df8_00000000_7_prelu_op_cpp1_ii_889f481a19PReluGradientKernelIfEEviPKT_S4_S4_PS2__param_0];
setp.ge.u64	%p1, %rd18, %rd2;
@%p1 bra BB4_3;

cvta.to.global.u64 %rd3, %rd13;
cvta.to.global.u64 %rd4, %rd11;
cvta.to.global.u64 %rd5, %rd12;
cvta.to.global.u64 %rd6, %rd10;
mov.u32 %r5, %nctaid.x;
mul.lo.s32 %r6, %r5, %r1;
cvt.u64.u32	%rd7, %r6;

BB4_2:
shl.b64 %rd14, %rd18, 2;
add.s64 %rd15, %rd6, %rd14;
ld.global.f32 %f1, [%rd15];
setp.gt.f32	%p2, %f1, 0f00000000;
add.s64 %rd16, %rd5, %rd14;
ld.global.f32 %f2, [%rd16];
selp.f32	%f3, %f2, 0f00000000, %p2;
setp.le.f32	%p3, %f1, 0f00000000;
selp.f32	%f4, %f2, 0f00000000, %p3;
ld.global.f32 %f5, [%rd4];
fma.rn.f32 %f6, %f4, %f5, %f3;
add.s64 %rd17, %rd3, %rd14;
st.global.f32 [%rd17], %f6;
add.s64 %rd18, %rd7, %rd18;
setp.lt.u64	%p4, %rd18, %rd2;
@%p4 bra BB4_2;

BB4_3:
ret;
}


.visible .entry _ZN6caffe267_GLOBAL__N__43_tmpxft_00006df8_00000000_7_prelu_op_cpp1_ii_889f481a24PReluWGradientKernelNCHWIfEEviiiPKT_S4_PS2_(
.param .u32 _ZN6caffe267_GLOBAL__N__43_tmpxft_00006df8_00000000_7_prelu_op_cpp1_ii_889f481a24PReluWGradientKernelNCHWIfEEviiiPKT_S4_PS2__param_0,
.param .u32 _ZN6caffe267_GLOBAL__N__43_tmpxft_00006df8_00000000_7_prelu_op_cpp1_ii_889f481a24PReluWGradientKernelNCHWIfEEviiiPKT_S4_PS2__param_1,
.param .u32 _ZN6caffe267_GLOBAL__N__43_tmpxft_00006df8_00000000_7_prelu_op_cpp1_ii_889f481a24PReluWGradientKernelNCHWIfEEviiiPKT_S4_PS2__param_2,
.param .u64 _ZN6caffe267_GLOBAL__N__43_tmpxft_00006df8_00000000_7_prelu_op_cpp1_ii_889f481a24PReluWGradientKernelNCHWIfEEviiiPKT_S4_PS2__param_3,
.param .u64 _ZN6caffe267_GLOBAL__N__43_tmpxft_00006df8_00000000_7_prelu_op_cpp1_ii_889f481a24PReluWGradientKernelNCHWIfEEviiiPKT_S4_PS2__param_4,
.param .u64 _ZN6caffe267_GLOBAL__N__43_tmpxft_00006df8_00000000_7_prelu_op_cpp1_ii_889f481a24PReluWGradientKernelNCHWIfEEviiiPKT_S4_PS2__param_5
)
{
.reg .pred %p<7>;
.reg .f32 %f<34>;
.reg .b32 %r<29>;
.reg .b64 %rd<15>;

	.shared .align 4 .b8 _ZN6caffe267_GLOBAL__N__43_tmpxft_00006df8_00000000_7_prelu_op_cpp1_ii_889f481a24PReluWGradientKernelNCHWIfEEviiiPKT_S4_PS2_$__cuda_local_var_196893_61_non_const_temp_storage[24];

ld.param.u32 %r9, [_ZN6caffe267_GLOBAL__N__43_tmpxft_00006df8_00000000_7_prelu_op_cpp1_ii_889f481a24PReluWGradientKernelNCHWIfEEviiiPKT_S4_PS2__param_0];
ld.param.u32 %r10, [_ZN6caffe267_GLOBAL__N__43_tmpxft_00006df8_00000000_7_prelu_op_cpp1_ii_889f481a24PReluWGradientKernelNCHWIfEEviiiPKT_S4_PS2__param_1];
ld.param.u32 %r11, [_ZN6caffe267_GLOBAL__N__43_tmpxft_00006df8_00000000_7_prelu_op_cpp1_ii_889f481a24PReluWGradientKernelNCHWIfEEviiiPKT_S4_PS2__param_2];
ld.param.u64 %rd3, [_ZN6caffe267_GLOBAL__N__43_tmpxft_00006df8_00000000_7_prelu_op_cpp1_ii_889f481a24PReluWGradientKernelNCHWIfEEviiiPKT_S4_PS2__param_3];
ld.param.u64 %rd4, [_ZN6caffe267_GLOBAL__N__43_tmpxft_00006df8_00000000_7_prelu_op_cpp1_ii_889f481a24PReluWGradientKernelNCHWIfEEviiiPKT_S4_PS2__param_4];
ld.param.u64 %rd5, [_ZN6caffe267_GLOBAL__N__43_tmpxft_00006df8_00000000_7_prelu_op_cpp1_ii_889f481a24PReluWGradientKernelNCHWIfEEviiiPKT_S4_PS2__param_5];
mov.u32 %r1, %ctaid.x;
div.s32 %r2, %r11, %r9;
div.s32 %r3, %r2, %r10;
mov.u32 %r4, %tid.x;
mov.f32 %f32, 0f00000000;
setp.ge.s32	%p1, %r4, %r2;
@%p1 bra BB5_3;

cvta.to.global.u64 %rd1, %rd4;
cvta.to.global.u64 %rd2, %rd3;
mul.lo.s32 %r5, %r3, %r1;
mov.f32 %f32, 0f00000000;
mov.u32 %r6, %ntid.x;
mov.u32 %r28, %r4;

BB5_2:
mov.u32 %r7, %r28;
rem.s32 %r12, %r7, %r3;
sub.s32 %r13, %r7, %r12;
add.s32 %r14, %r12, %r5;
mad.lo.s32 %r15, %r13, %r9, %r14;
mul.wide.s32 %rd6, %r15, 4;
add.s64 %rd7, %rd2, %rd6;
ld.global.f32 %f9, [%rd7];
setp.le.f32	%p2, %f9, 0f00000000;
add.s64 %rd8, %rd1, %rd6;
ld.global.f32 %f10, [%rd8];
selp.f32	%f11, %f10, 0f00000000, %p2;
fma.rn.f32 %f32, %f9, %f11, %f32;
add.s32 %r8, %r6, %r7;
setp.lt.s32	%p3, %r8, %r2;
mov.u32 %r28, %r8;
@%p3 bra BB5_2;

BB5_3:

	mov.u32 %r16, %laneid;

	mov.u32 %r17, 1;
mov.u32 %r26, 31;

	{ .reg .f32 r0; .reg .pred p; shfl.down.b32 r0|p, %f32, %r17, %r26; @p add.f32 r0, r0, %f32; mov.f32 %f12, r0;}

	mov.u32 %r19, 2;

	{ .reg .f32 r0; .reg .pred p; shfl.down.b32 r0|p, %f12, %r19, %r26; @p add.f32 r0, r0, %f12; mov.f32 %f15, r0;}

	mov.u32 %r21, 4;

	{ .reg .f32 r0; .reg .pred p; shfl.down.b32 r0|p, %f15, %r21, %r26; @p add.f32 r0, r0, %f15; mov.f32 %f18, r0;}

	mov.u32 %r23, 8;

	{ .reg .f32 r0; .reg .pred p; shfl.down.b32 r0|p, %f18, %r23, %r26; @p add.f32 r0, r0, %f18; mov.f32 %f21, r0;}

	mov.u32 %r25, 16;

	{ .reg .f32 r0; .reg .pred p; shfl.down.b32 r0|p, %f21, %r25, %r26; @p add.f32 r0, r0, %f21; mov.f32 %f33, r0;}

	setp.ne.s32	%p4, %r16, 0;
@%p4 bra BB5_5;

shr.u32 %r27, %r4, 5;
mul.wide.u32 %rd9, %r27, 4;
mov.u64 %rd10, _ZN6caffe267_GLOBAL__N__43_tmpxft_00006df8_00000000_7_prelu_op_cpp1_ii_889f481a24PReluWGradientKernelNCHWIfEEviiiPKT_S4_PS2_$__cuda_local_var_196893_61_non_const_temp_storage;
add.s64 %rd11, %rd10, %rd9;
st.shared.f32 [%rd11+4], %f33;

BB5_5:
bar.sync 0;
setp.ne.s32	%p5, %r4, 0;
@%p5 bra BB5_7;

ld.shared.f32 %f27, [_ZN6caffe267_GLOBAL__N__43_tmpxft_00006df8_00000000_7_prelu_op_cpp1_ii_889f481a24PReluWGradientKernelNCHWIfEEviiiPKT_S4_PS2_$__cuda_local_var_196893_61_non_const_temp_storage+8];
add.f32 %f28, %f33, %f27;
ld.shared.f32 %f29, [_ZN6caffe267_GLOBAL__N__43_tmpxft_00006df8_00000000_7_prelu_op_cpp1_ii_889f481a24PReluWGradientKernelNCHWIfEEviiiPKT_S4_PS2_$__cuda_local_var_196893_61_non_const_temp_storage+12];
add.f32 %f30, %f29, %f28;
ld.shared.f32 %f31, [_ZN6caffe267_GLOBAL__N__43_tmpxft_00006df8_00000000_7_prelu_op_cpp1_ii_889f481a24PReluWGradientKernelNCHWIfEEviiiPKT_S4_PS2_$__cuda_local_var_196893_61_non_const_temp_storage+16];
add.f32 %f33, %f31, %f30;

BB5_7:
@%p5 bra BB5_9;

cvta.to.global.u64 %rd12, %rd5;
mul.wide.s32 %rd13, %r1, 4;
add.s64 %rd14, %rd12, %rd13;
st.global.f32 [%rd14], %f33;

BB5_9:
ret;
}


.visible .entry _ZN6caffe267_GLOBAL__N__43_tmpxft_00006df8_00000000_7_prelu_op_cpp1_ii_889f481a23PReluGradientKernelNCHWIfEEviiiPKT_S4_S4_PS2_(
.param .u32 _ZN6caffe267_GLOBAL__N__43_tmpxft_00006df8_00000000_7_prelu_op_cpp1_ii_889f481a23PReluGradientKernelNCHWIfEEviiiPKT_S4_S4_PS2__param_0,
.param .u32 _ZN6caffe267_GLOBAL__N__43_tmpxft_00006df8_00000000_7_prelu_op_cpp1_ii_889f481a23PReluGradientKernelNCHWIfEEviiiPKT_S4_S4_PS2__param_1,
.param .u32 _ZN6caffe267_GLOBAL__N__43_tmpxft_00006df8_00000000_7_prelu_op_cpp1_ii_889f481a23PReluGradientKernelNCHWIfEEviiiPKT_S4_S4_PS2__param_2,
.param .u64 _ZN6caffe267_GLOBAL__N__43_tmpxft_00006df8_00000000_7_prelu_op_cpp1_ii_889f481a23PReluGradientKernelNCHWIfEEviiiPKT_S4_S4_PS2__param_3,
.param .u64 _ZN6caffe267_GLOBAL__N__43_tmpxft_00006df8_00000000_7_prelu_op_cpp1_ii_889f481a23PReluGradientKernelNCHWIfEEviiiPKT_S4_S4_PS2__param_4,
.param .u64 _ZN6caffe267_GLOBAL__N__43_tmpxft_00006df8_00000000_7_prelu_op_cpp1_ii_889f481a23PReluGradientKernelNCHWIfEEviiiPKT_S4_S4_PS2__param_5,
.param .u64 _ZN6caffe267_GLOBAL__N__43_tmpxft_00006df8_00000000_7_prelu_op_cpp1_ii_889f481a23PReluGradientKernelNCHWIfEEviiiPKT_S4_S4_PS2__param_6
)
{
.reg .pred %p<7>;
.reg .f32 %f<7>;
.reg .b32 %r<18>;
.reg .b64 %rd<36>;


ld.param.u32 %r4, [_ZN6caffe267_GLOBAL__N__43_tmpxft_00006df8_00000000_7_prelu_op_cpp1_ii_889f481a23PReluGradientKernelNCHWIfEEviiiPKT_S4_S4_PS2__param_0];
ld.param.u32 %r2, [_ZN6caffe267_GLOBAL__N__43_tmpxft_00006df8_00000000_7_prelu_op_cpp1_ii_889f481a23PReluGradientKernelNCHWIfEEviiiPKT_S4_S4_PS2__param_1];
ld.param.u32 %r3, [_ZN6caffe267_GLOBAL__N__43_tmpxft_00006df8_00000000_7_prelu_op_cpp1_ii_889f481a23PReluGradientKernelNCHWIfEEviiiPKT_S4_S4_PS2__param_2];
ld.param.u64 %rd18, [_ZN6caffe267_GLOBAL__N__43_tmpxft_00006df8_00000000_7_prelu_op_cpp1_ii_889f481a23PReluGradientKernelNCHWIfEEviiiPKT_S4_S4_PS2__param_3];
ld.param.u64 %rd19, [_ZN6caffe267_GLOBAL__N__43_tmpxft_00006df8_00000000_7_prelu_op_cpp1_ii_889f481a23PReluGradientKernelNCHWIfEEviiiPKT_S4_S4_PS2__param_4];
ld.param.u64 %rd20, [_ZN6caffe267_GLOBAL__N__43_tmpxft_00006df8_00000000_7_prelu_op_cpp1_ii_889f481a23PReluGradientKernelNCHWIfEEviiiPKT_S4_S4_PS2__param_5];
ld.param.u64 %rd21, [_ZN6caffe267_GLOBAL__N__43_tmpxft_00006df8_00000000_7_prelu_op_cpp1_ii_889f481a23PReluGradientKernelNCHWIfEEviiiPKT_S4_S4_PS2__param_6];
mov.u32 %r1, %ntid.x;
mov.u32 %r5, %ctaid.x;
mov.u32 %r6, %tid.x;
mad.lo.s32 %r7, %r1, %r5, %r6;
cvt.u64.u32	%rd33, %r7;
mul.lo.s32 %r8, %r2, %r4;
mul.lo.s32 %r9, %r8, %r3;
cvt.s64.s32	%rd2, %r9;
setp.ge.u64	%p1, %rd33, %rd2;
@%p1 bra BB6_9;

cvta.to.global.u64 %rd3, %rd21;
cvta.to.global.u64 %rd4, %rd19;
cvta.to.global.u64 %rd5, %rd20;
cvta.to.global.u64 %rd6, %rd18;
cvt.s64.s32	%rd7, %r3;
cvt.s64.s32	%rd8, %r2;
mov.u32 %r10, %nctaid.x;
mul.lo.s32 %r11, %r10, %r1;
cvt.u64.u32	%rd9, %r11;

BB6_2:
or.b64 %rd22, %rd33, %rd7;
and.b64 %rd23, %rd22, -4294967296;
setp.eq.s64	%p2, %rd23, 0;
@%p2 bra BB6_4;
bra.uni BB6_3;

BB6_4:
cvt.u32.u64	%r12, %rd7;
cvt.u32.u64	%r13, %rd33;
div.u32 %r14, %r13, %r12;
cvt.u64.u32	%rd34, %r14;
bra.uni BB6_5;

BB6_3:
div.u64 %rd34, %rd33, %rd7;

BB6_5:
or.b64 %rd24, %rd34, %rd8;
and.b64 %rd25, %rd24, -4294967296;
setp.eq.s64	%p3, %rd25, 0;
@%p3 bra BB6_7;
bra.uni BB6_6;

BB6_7:
cvt.u32.u64	%r15, %rd8;
cvt.u32.u64	%r16, %rd34;
rem.u32 %r17, %r16, %r15;
cvt.u64.u32	%rd35, %r17;
bra.uni BB6_8;

BB6_6:
rem.u64 %rd35, %rd34, %rd8;

BB6_8:
shl.b64 %rd26, %rd33, 2;
add.s64 %rd27, %rd6, %rd26;
ld.global.f32 %f1, [%rd27];
setp.gt.f32	%p4, %f1, 0f00000000;
add.s64 %rd28, %rd5, %rd26;
ld.global.f32 %f2, [%rd28];
selp.f32	%f3, %f2, 0f00000000, %p4;
setp.le.f32	%p5, %f1, 0f00000000;
selp.f32	%f4, %f2, 0f00000000, %p5;
cvt.s64.s32 %rd29, %rd35;
shl.b64 %rd30, %rd29, 2;
add.s64 %rd31, %rd4, %rd30;
ld.global.f32 %f5, [%rd31];
fma.rn.f32 %f6, %f4, %f5, %f3;
add.s64 %rd32, %rd3, %rd26;
st.global.f32 [%rd32], %f6;
add.s64 %rd33, %rd9, %rd33;
setp.lt.u64	%p6, %rd33, %rd2;
@%p6 bra BB6_2;

BB6_9:
ret;
}


.visible .entry _ZN6caffe267_GLOBAL__N__43_tmpxft_00006df8_00000000_7_prelu_op_cpp1_ii_889f481a24PReluWGradientKernelNHWCIfEEviiiPKT_S4_PS2_(
.param .u32 _ZN6caffe267_GLOBAL__N__43_tmpxft_00006df8_00000000_7_prelu_op_cpp1_ii_889f481a24PReluWGradientKernelNHWCIfEEviiiPKT_S4_PS2__param_0,
.param .u32 _ZN6caffe267_GLOBAL__N__43_tmpxft_00006df8_00000000_7_prelu_op_cpp1_ii_889f481a24PReluWGradientKernelNHWCIfEEviiiPKT_S4_PS2__param_1,
.param .u32 _ZN6caffe267_GLOBAL__N__43_tmpxft_00006df8_00000000_7_prelu_op_cpp1_ii_889f481a24PReluWGradientKernelNHWCIfEEviiiPKT_S4_PS2__param_2,
.param .u64 _ZN6caffe267_GLOBAL__N__43_tmpxft_00006df8_00000000_7_prelu_op_cpp1_ii_889f481a24PReluWGradientKernelNHWCIfEEviiiPKT_S4_PS2__param_3,
.param .u64 _ZN6caffe267_GLOBAL__N__43_tmpxft_00006df8_00000000_7_prelu_op_cpp1_ii_889f481a24PReluWGradientKernelNHWCIfEEviiiPKT_S4_PS2__param_4,
.param .u64 _ZN6caffe267_GLOBAL__N__43_tmpxft_00006df8_00000000_7_prelu_op_cpp1_ii_889f481a24PReluWGradientKernelNHWCIfEEviiiPKT_S4_PS2__param_5
)
{
.reg .pred %p<7>;
.reg .f32 %f<34>;
.reg .b32 %r<23>;
.reg .b64 %rd<15>;

	.shared .align 4 .b8 _ZN6caffe267_GLOBAL__N__43_tmpxft_00006df8_00000000_7_prelu_op_cpp1_ii_889f481a24PReluWGradientKernelNHWCIfEEviiiPKT_S4_PS2_$__cuda_local_var_196917_61_non_const_temp_storage[24];

ld.param.u32 %r7, [_ZN6caffe267_GLOBAL__N__43_tmpxft_00006df8_00000000_7_prelu_op_cpp1_ii_889f481a24PReluWGradientKernelNHWCIfEEviiiPKT_S4_PS2__param_0];
ld.param.u32 %r8, [_ZN6caffe267_GLOBAL__N__43_tmpxft_00006df8_00000000_7_prelu_op_cpp1_ii_889f481a24PReluWGradientKernelNHWCIfEEviiiPKT_S4_PS2__param_2];
ld.param.u64 %rd3, [_ZN6caffe267_GLOBAL__N__43_tmpxft_00006df8_00000000_7_prelu_op_cpp1_ii_889f481a24PReluWGradientKernelNHWCIfEEviiiPKT_S4_PS2__param_3];
ld.param.u64 %rd4, [_ZN6caffe267_GLOBAL__N__43_tmpxft_00006df8_00000000_7_prelu_op_cpp1_ii_889f481a24PReluWGradientKernelNHWCIfEEviiiPKT_S4_PS2__param_4];
ld.param.u64 %rd5, [_ZN6caffe267_GLOBAL__N__43_tmpxft_00006df8_00000000_7_prelu_op_cpp1_ii_889f481a24PReluWGradientKernelNHWCIfEEviiiPKT_S4_PS2__param_5];
mov.u32 %r1, %ctaid.x;
mov.u32 %r2, %tid.x;
div.s32 %r3, %r8, %r7;
mov.f32 %f32, 0f00000000;
setp.ge.s32	%p1, %r2, %r3;
@%p1 bra BB7_3;

cvta.to.global.u64 %rd1, %rd4;
cvta.to.global.u64 %rd2, %rd3;
mov.f32 %f32, 0f00000000;
mov.u32 %r4, %ntid.x;
mov.u32 %r22, %r2;

BB7_2:
mov.u32 %r5, %r22;
mad.lo.s32 %r9, %r5, %r7, %r1;
mul.wide.s32 %rd6, %r9, 4;
add.s64 %rd7, %rd2, %rd6;
ld.global.f32 %f9, [%rd7];
setp.le.f32	%p2, %f9, 0f00000000;
add.s64 %rd8, %rd1, %rd6;
ld.global.f32 %f10, [%rd8];
selp.f32	%f11, %f10, 0f00000000, %p2;
fma.rn.f32 %f32, %f9, %f11, %f32;
add.s32 %r6, %r4, %r5;
setp.lt.s32	%p3, %r6, %r3;
mov.u32 %r22, %r6;
@%p3 bra BB7_2;

BB7_3:

	mov.u32 %r10, %laneid;

	mov.u32 %r11, 1;
mov.u32 %r20, 31;

	{ .reg .f32 r0; .reg .pred p; shfl.down.b32 r0|p, %f32, %r11, %r20; @p add.f32 r0, r0, %f32; mov.f32 %f12, r0;}

	mov.u32 %r13, 2;

	{ .reg .f32 r0; .reg .pred p; shfl.down.b32 r0|p, %f12, %r13, %r20; @p add.f32 r0, r0, %f12; mov.f32 %f15, r0;}

	mov.u32 %r15, 4;

	{ .reg .f32 r0; .reg .pred p; shfl.down.b32 r0|p, %f15, %r15, %r20; @p add.f32 r0, r0, %f15; mov.f32 %f18, r0;}

	mov.u32 %r17, 8;

	{ .reg .f32 r0; .reg .pred p; shfl.down.b32 r0|p, %f18, %r17, %r20; @p add.f32 r0, r0, %f18; mov.f32 %f21, r0;}

	mov.u32 %r19, 16;

	{ .reg .f32 r0; .reg .pred p; shfl.down.b32 r0|p, %f21, %r19, %r20; @p add.f32 r0, r0, %f21; mov.f32 %f33, r0;}

	setp.ne.s32	%p4, %r10, 0;
@%p4 bra BB7_5;

shr.u32 %r21, %r2, 5;
mul.wide.u32 %rd9, %r21, 4;
mov.u64 %rd10, _ZN6caffe267_GLOBAL__N__43_tmpxft_00006df8_00000000_7_prelu_op_cpp1_ii_889f481a24PReluWGradientKernelNHWCIfEEviiiPKT_S4_PS2_$__cuda_local_var_196917_61_non_const_temp_storage;
add.s64 %rd11, %rd10, %rd9;
st.shared.f32 [%rd11+4], %f33;

BB7_5:
bar.sync 0;
setp.ne.s32	%p5, %r2, 0;
@%p5 bra BB7_7;

ld.shared.f32 %f27, [_ZN6caffe267_GLOBAL__N__43_tmpxft_00006df8_00000000_7_prelu_op_cpp1_ii_889f481a24PReluWGradientKernelNHWCIfEEviiiPKT_S4_PS2_$__cuda_local_var_196917_61_non_const_temp_storage+8];
add.f32 %f28, %f33, %f27;
ld.shared.f32 %f29, [_ZN6caffe267_GLOBAL__N__43_tmpxft_00006df8_00000000_7_prelu_op_cpp1_ii_889f481a24PReluWGradientKernelNHWCIfEEviiiPKT_S4_PS2_$__cuda_local_var_196917_61_non_const_temp_storage+12];
add.f32 %f30, %f29, %f28;
ld.shared.f32 %f31, [_ZN6caffe267_GLOBAL__N__43_tmpxft_00006df8_00000000_7_prelu_op_cpp1_ii_889f481a24PReluWGradientKernelNHWCIfEEviiiPKT_S4_PS2_$__cuda_local_var_196917_61_non_const_temp_storage+16];
add.f32 %f33, %f31, %f30;

BB7_7:
@%p5 bra BB7_9;

cvta.to.global.u64 %rd12, %rd5;
mul.wide.s32 %rd13, %r1, 4;
add.s64 %rd14, %rd12, %rd13;
st.global.f32 [%rd14], %f33;

BB7_9:
ret;
}


.visible .entry _ZN6caffe267_GLOBAL__N__43_tmpxft_00006df8_00000000_7_prelu_op_cpp1_ii_889f481a23PReluGradientKernelNHWCIfEEviiPKT_S4_S4_PS2_(
.param .u32 _ZN6caffe267_GLOBAL__N__43_tmpxft_00006df8_00000000_7_prelu_op_cpp1_ii_889f481a23PReluGradientKernelNHWCIfEEviiPKT_S4_S4_PS2__param_0,
.param .u32 _ZN6caffe267_GLOBAL__N__43_tmpxft_00006df8_00000000_7_prelu_op_cpp1_ii_889f481a23PReluGradientKernelNHWCIfEEviiPKT_S4_S4_PS2__param_1,
.param .u64 _ZN6caffe267_GLOBAL__N__43_tmpxft_00006df8_00000000_7_prelu_op_cpp1_ii_889f481a23PReluGradientKernelNHWCIfEEviiPKT_S4_S4_PS2__param_2,
.param .u64 _ZN6caffe267_GLOBAL__N__43_tmpxft_00006df8_00000000_7_prelu_op_cpp1_ii_889f481a23PReluGradientKernelNHWCIfEEviiPKT_S4_S4_PS2__param_3,
.param .u64 _ZN6caffe267_GLOBAL__N__43_tmpxft_00006df8_00000000_7_prelu_op_cpp1_ii_889f481a23PReluGradientKernelNHWCIfEEviiPKT_S4_S4_PS2__param_4,
.param .u64 _ZN6caffe267_GLOBAL__N__43_tmpxft_00006df8_00000000_7_prelu_op_cpp1_ii_889f481a23PReluGradientKernelNHWCIfEEviiPKT_S4_S4_PS2__param_5
)
{
.reg .pred %p<6>;
.reg .f32 %f<7>;
.reg .b32 %r<11>;
.reg .b64 %rd<29>;


ld.param.u32 %r2, [_ZN6caffe267_GLOBAL__N__43_tmpxft_00006df8_00000000_7_prelu_op_cpp1_ii_889f481a23PReluGradientKernelNHWCIfEEviiPKT_S4_S4_PS2__param_1];
ld.param.u64 %rd14, [_ZN6caffe267_GLOBAL__N__43_tmpxft_00006df8_00000000_7_prelu_op_cpp1_ii_889f481a23PReluGradientKernelNHWCIfEEviiPKT_S4_S4_PS2__param_2];
ld.param.u64 %rd15, [_ZN6caffe267_GLOBAL__N__43_tmpxft_00006df8_00000000_7_prelu_op_cpp1_ii_889f481a23PReluGradientKernelNHWCIfEEviiPKT_S4_S4_PS2__param_3];
ld.param.u64 %rd16, [_ZN6caffe267_GLOBAL__N__43_tmpxft_00006df8_00000000_7_prelu_op_cpp1_ii_889f481a23PReluGradientKernelNHWCIfEEviiPKT_S4_S4_PS2__param_4];
ld.param.u64 %rd17, [_ZN6caffe267_GLOBAL__N__43_tmpxft_00006df8_00000000_7_prelu_op_cpp1_ii_889f481a23PReluGradientKernelNHWCIfEEviiPKT_S4_S4_PS2__param_5];
mov.u32 %r1, %ntid.x;
mov.u32 %r3, %ctaid.x;
mov.u32 %r4, %tid.x;
mad.lo.s32 %r5, %r1, %r3, %r4;
cvt.u64.u32	%rd27, %r5;
ld.param.s32 %rd2, [_ZN6caffe267_GLOBAL__N__43_tmpxft_00006df8_00000000_7_prelu_op_cpp1_ii_889f481a23PReluGradientKernelNHWCIfEEviiPKT_S4_S4_PS2__param_0];
setp.ge.u64	%p1, %rd27, %rd2;
@%p1 bra BB8_6;

cvta.to.global.u64 %rd3, %rd17;
cvta.to.global.u64 %rd4, %rd15;
cvta.to.global.u64 %rd5, %rd16;
cvta.to.global.u64 %rd6, %rd14;
cvt.s64.s32	%rd7, %r2;
mov.u32 %r6, %nctaid.x;
mul.lo.s32 %r7, %r6, %r1;
cvt.u64.u32	%rd8, %r7;

BB8_2:
or.b64 %rd18, %rd27, %rd7;
and.b64 %rd19, %rd18, -4294967296;
setp.eq.s64	%p2, %rd19, 0;
@%p2 bra BB8_4;
bra.uni BB8_3;

BB8_4:
cvt.u32.u64	%r8, %rd7;
cvt.u32.u64	%r9, %rd27;
rem.u32 %r10, %r9, %r8;
cvt.u64.u32	%rd28, %r10;
bra.uni BB8_5;

BB8_3:
rem.u64 %rd28, %rd27, %rd7;

BB8_5:
shl.b64 %rd20, %rd27, 2;
add.s64 %rd21, %rd6, %rd20;
ld.global.f32 %f1, [%rd21];
setp.gt.f32	%p3, %f1, 0f00000000;
add.s64 %rd22, %rd5, %rd20;
ld.global.f32 %f2, [%rd22];
selp.f32	%f3, %f2, 0f00000000, %p3;
setp.le.f32	%p4, %f1, 0f00000000;
selp.f32	%f4, %f2, 0f00000000, %p4;
cvt.s64.s32 %rd23, %rd28;
shl.b64 %rd24, %rd23, 2;
add.s64 %rd25, %rd4, %rd24;
ld.global.f32 %f5, [%rd25];
fma.rn.f32 %f6, %f4, %f5, %f3;
add.s64 %rd26, %rd3, %rd20;
st.global.f32 [%rd26], %f6;
add.s64 %rd27, %rd8, %rd27;
setp.lt.u64	%p5, %rd27, %rd2;
@%p5 bra BB8_2;

BB8_6:
ret;
}




// ===== COMPILED SASS (sm_100) =====

	.target	sm_100

	.elftype	@"ET_EXEC"


//--------------------- .note.nv.tkinfo           --------------------------
	.section	.note.nv.tkinfo,"",@"SHT_NOTE"
	.sectionflags	@"SHF_NOTE_NV_TKINFO"
	.tkinfo
        /*0018*/ 	.word	0x00000002
        /*0030*/ 	.string	""
        /*0030*/ 	.string	"ptxas"
        /*0030*/ 	.string	"Cuda compilation tools, release 13.0, V13.0.88"
        /*0030*/ 	.string	"Build cuda_13.0.r13.0/compiler.36424714_0"
        /*0030*/ 	.string	"-arch sm_100 "



//--------------------- .note.nv.cuinfo           --------------------------
	.section	.note.nv.cuinfo,"",@"SHT_NOTE"
	.sectionflags	@"SHF_NOTE_NV_CUINFO"
        /*0018*/ 	.short	0x0002
        /*001a*/ 	.short	0x003d
        /*001c*/ 	.short	0x0082
	.zero		2


//--------------------- .nv.info                  --------------------------
	.section	.nv.info,"",@"SHT_CUDA_INFO"
	.align	4


	//----- nvinfo : EIATTR_REGCOUNT
	.align		4
        /*0000*/ 	.byte	0x04, 0x2f
        /*0002*/ 	.short	(.L_17 - .L_16)
	.align		4
.L_16:
        /*0004*/ 	.word	index@(_ZN6caffe267_GLOBAL__N__43_tmpxft_00006df8_00000000_7_prelu_op_cpp1_ii_889f481a11PReluKernelIfEEviPKT_S4_PS2_)
        /*0008*/ 	.word	0x0000000e


	//----- nvinfo : EIATTR_FRAME_SIZE
	.align		4
.L_17:
        /*000c*/ 	.byte	0x04, 0x11
        /*000e*/ 	.short	(.L_19 - .L_18)
	.align		4
.L_18:
        /*0010*/ 	.word	index@(_ZN6caffe267_GLOBAL__N__43_tmpxft_00006df8_00000000_7_prelu_op_cpp1_ii_889f481a11PReluKernelIfEEviPKT_S4_PS2_)
        /*0014*/ 	.word	0x00000000


	//----- nvinfo : EIATTR_REGCOUNT
	.align		4
.L_19:
        /*0018*/ 	.byte	0x04, 0x2f
        /*001a*/ 	.short	(.L_21 - .L_20)
	.align		4
.L_20:
        /*001c*/ 	.word	index@(_ZN6caffe267_GLOBAL__N__43_tmpxft_00006df8_00000000_7_prelu_op_cpp1_ii_889f481a15PReluKernelNCHWIfEEviiiPKT_S4_PS2_)
        /*0020*/ 	.word	0x00000012


	//----- nvinfo : EIATTR_FRAME_SIZE
	.align		4
.L_21:
        /*0024*/ 	.byte	0x04, 0x11
        /*0026*/ 	.short	(.L_23 - .L_22)
	.align		4
.L_22:
        /*0028*/ 	.word	index@($__internal_5_$__cuda_sm20_rem_u64)
        /*002c*/ 	.word	0x00000000


	//----- nvinfo : EIATTR_FRAME_SIZE
	.align		4
.L_23:
        /*0030*/ 	.byte	0x04, 0x11
        /*0032*/ 	.short	(.L_25 - .L_24)
	.align		4
.L_24:
        /*0034*/ 	.word	index@($__internal_4_$__cuda_sm20_div_u64)
        /*0038*/ 	.word	0x00000000


	//----- nvinfo : EIATTR_FRAME_SIZE
	.align		4
.L_25:
        /*003c*/ 	.byte	0x04, 0x11
        /*003e*/ 	.short	(.L_27 - .L_26)
	.align		4
.L_26:
        /*0040*/ 	.word	index@(_ZN6caffe267_GLOBAL__N__43_tmpxft_00006df8_00000000_7_prelu_op_cpp1_ii_889f481a15PReluKernelNCHWIfEEviiiPKT_S4_PS2_)
        /*0044*/ 	.word	0x00000000


	//----- nvinfo : EIATTR_REGCOUNT
	.align		4
.L_27:
        /*0048*/ 	.byte	0x04, 0x2f
        /*004a*/ 	.short	(.L_29 - .L_28)
	.align		4
.L_28:
        /*004c*/ 	.word	index@(_ZN6caffe267_GLOBAL__N__43_tmpxft_00006df8_00000000_7_prelu_op_cpp1_ii_889f481a15PReluKernelNHWCIfEEviiPKT_S4_PS2_)
        /*0050*/ 	.word	0x00000010


	//----- nvinfo : EIATTR_FRAME_SIZE
	.align		4
.L_29:
        /*0054*/ 	.byte	0x04, 0x11
        /*0056*/ 	.short	(.L_31 - .L_30)
	.align		4
.L_30:
        /*0058*/ 	.word	index@($__internal_3_$__cuda_sm20_rem_u64)
        /*005c*/ 	.word	0x00000000


	//----- nvinfo : EIATTR_FRAME_SIZE
	.align		4
.L_31:
        /*0060*/ 	.byte	0x04, 0x11
        /*0062*/ 	.short	(.L_33 - .L_32)
	.align		4
.L_32:
        /*0064*/ 	.word	index@(_ZN6caffe267_GLOBAL__N__43_tmpxft_00006df8_00000000_7_prelu_op_cpp1_ii_889f481a15PReluKernelNHWCIfEEviiPKT_S4_PS2_)
        /*0068*/ 	.word	0x00000000


	//----- nvinfo : EIATTR_REGCOUNT
	.align		4
.L_33:
        /*006c*/ 	.byte	0x04, 0x2f
        /*006e*/ 	.short	(.L_35 - .L_34)
	.align		4
.L_34:
        /*0070*/ 	.word	index@(_ZN6caffe267_GLOBAL__N__43_tmpxft_00006df8_00000000_7_prelu_op_cpp1_ii_889f481a30PReluSharedWGradientKernelNCHWIfEEviPKT_S4_PS2_)
        /*0074*/ 	.word	0x00000011


	//----- nvinfo : EIATTR_FRAME_SIZE
	.align		4
.L_35:
        /*0078*/ 	.byte	0x04, 0x11
        /*007a*/ 	.short	(.L_37 - .L_36)
	.align		4
.L_36:
        /*007c*/ 	.word	index@(_ZN6caffe267_GLOBAL__N__43_tmpxft_00006df8_00000000_7_prelu_op_cpp1_ii_889f481a30PReluSharedWGradientKernelNCHWIfEEviPKT_S4_PS2_)
        /*0080*/ 	.word	0x00000000


	//----- nvinfo : EIATTR_REGCOUNT
	.align		4
.L_37:
        /*0084*/ 	.byte	0x04, 0x2f
        /*0086*/ 	.short	(.L_39 - .L_38)
	.align		4
.L_38:
        /*0088*/ 	.word	index@(_ZN6caffe267_GLOBAL__N__43_tmpxft_00006df8_00000000_7_prelu_op_cpp1_ii_889f481a19PReluGradientKernelIfEEviPKT_S4_S4_PS2_)
        /*008c*/ 	.word	0x00000010


	//----- nvinfo : EIATTR_FRAME_SIZE
	.align		4
.L_39:
        /*0090*/ 	.byte	0x04, 0x11
        /*0092*/ 	.short	(.L_41 - .L_40)
	.align		4
.L_40:
        /*0094*/ 	.word	index@(_ZN6caffe267_GLOBAL__N__43_tmpxft_00006df8_00000000_7_prelu_op_cpp1_ii_889f481a19PReluGradientKernelIfEEviPKT_S4_S4_PS2_)
        /*0098*/ 	.word	0x00000000


	//----- nvinfo : EIATTR_REGCOUNT
	.align		4
.L_41:
        /*009c*/ 	.byte	0x04, 0x2f
        /*009e*/ 	.short	(.L_43 - .L_42)
	.align		4
.L_42:
        /*00a0*/ 	.word	index@(_ZN6caffe267_GLOBAL__N__43_tmpxft_00006df8_00000000_7_prelu_op_cpp1_ii_889f481a24PReluWGradientKernelNCHWIfEEviiiPKT_S4_PS2_)
        /*00a4*/ 	.word	0x00000017


	//----- nvinfo : EIATTR_FRAME_SIZE
	.align		4
.L_43:
        /*00a8*/ 	.byte	0x04, 0x11
        /*00aa*/ 	.short	(.L_45 - .L_44)
	.align		4
.L_44:
        /*00ac*/ 	.word	index@(_ZN6caffe267_GLOBAL__N__43_tmpxft_00006df8_00000000_7_prelu_op_cpp1_ii_889f481a24PReluWGradientKernelNCHWIfEEviiiPKT_S4_PS2_)
        /*00b0*/ 	.word	0x00000000


	//----- nvinfo : EIATTR_REGCOUNT
	.align		4
.L_45:
        /*00b4*/ 	.byte	0x04, 0x2f
        /*00b6*/ 	.short	(.L_47 - .L_46)
	.align		4
.L_46:
        /*00b8*/ 	.word	index@(_ZN6caffe267_GLOBAL__N__43_tmpxft_00006df8_00000000_7_prelu_op_cpp1_ii_889f481a23PReluGradientKernelNCHWIfEEviiiPKT_S4_S4_PS2_)
        /*00bc*/ 	.word	0x00000012


	//----- nvinfo : EIATTR_FRAME_SIZE
	.align		4
.L_47:
        /*00c0*/ 	.byte	0x04, 0x11
        /*00c2*/ 	.short	(.L_49 - .L_48)
	.align		4
.L_48:
        /*00c4*/ 	.word	index@($__internal_2_$__cuda_sm20_rem_u64)
        /*00c8*/ 	.word	0x00000000


	//----- nvinfo : EIATTR_FRAME_SIZE
	.align		4
.L_49:
        /*00cc*/ 	.byte	0x04, 0x11
        /*00ce*/ 	.short	(.L_51 - .L_50)
	.align		4
.L_50:
        /*00d0*/ 	.word	index@($__internal_1_$__cuda_sm20_div_u64)
        /*00d4*/ 	.word	0x00000000


	//----- nvinfo : EIATTR_FRAME_SIZE
	.align		4
.L_51:
        /*00d8*/ 	.byte	0x04, 0x11
        /*00da*/ 	.short	(.L_53 - .L_52)
	.align		4
.L_52:
        /*00dc*/ 	.word	index@(_ZN6caffe267_GLOBAL__N__43_tmpxft_00006df8_00000000_7_prelu_op_cpp1_ii_889f481a23PReluGradientKernelNCHWIfEEviiiPKT_S4_S4_PS2_)
        /*00e0*/ 	.word	0x00000000


	//----- nvinfo : EIATTR_REGCOUNT
	.align		4
.L_53:
        /*00e4*/ 	.byte	0x04, 0x2f
        /*00e6*/ 	.short	(.L_55 - .L_54)
	.align		4
.L_54:
        /*00e8*/ 	.word	index@(_ZN6caffe267_GLOBAL__N__43_tmpxft_00006df8_00000000_7_prelu_op_cpp1_ii_889f481a24PReluWGradientKernelNHWCIfEEviiiPKT_S4_PS2_)
        /*00ec*/ 	.word	0x00000013


	//----- nvinfo : EIATTR_FRAME_SIZE
	.align		4
.L_55:
        /*00f0*/ 	.byte	0x04, 0x11
        /*00f2*/ 	.short	(.L_57 - .L_56)
	.align		4
.L_56:
        /*00f4*/ 	.word	index@(_ZN6caffe267_GLOBAL__N__43_tmpxft_00006df8_00000000_7_prelu_op_cpp1_ii_889f481a24PReluWGradientKernelNHWCIfEEviiiPKT_S4_PS2_)
        /*00f8*/ 	.word	0x00000000


	//----- nvinfo : EIATTR_REGCOUNT
	.align		4
.L_57:
        /*00fc*/ 	.byte	0x04, 0x2f
        /*00fe*/ 	.short	(.L_59 - .L_58)
	.align		4
.L_58:
        /*0100*/ 	.word	index@(_ZN6caffe267_GLOBAL__N__43_tmpxft_00006df8_00000000_7_prelu_op_cpp1_ii_889f481a23PReluGradientKernelNHWCIfEEviiPKT_S4_S4_PS2_)
        /*0104*/ 	.word	0x00000010


	//----- nvinfo : EIATTR_FRAME_SIZE
	.align		4
.L_59:
        /*0108*/ 	.byte	0x04, 0x11
        /*010a*/ 	.short	(.L_61 - .L_60)
	.align		4
.L_60:
        /*010c*/ 	.word	index@($__internal_0_$__cuda_sm20_rem_u64)
        /*0110*/ 	.word	0x00000000


	//----- nvinfo : EIATTR_FRAME_SIZE
	.align		4
.L_61:
        /*0114*/ 	.byte	0x04, 0x11
        /*0116*/ 	.short	(.L_63 - .L_62)
	.align		4
.L_62:
        /*0118*/ 	.word	index@(_ZN6caffe267_GLOBAL__N__43_tmpxft_00006df8_00000000_7_prelu_op_cpp1_ii_889f481a23PReluGradientKernelNHWCIfEEviiPKT_S4_S4_PS2_)
        /*011c*/ 	.word	0x00000000


	//----- nvinfo : EIATTR_MIN_STACK_SIZE
	.align		4
.L_63:
        /*0120*/ 	.byte	0x04, 0x12
        /*0122*/ 	.short	(.L_65 - .L_64)
	.align		4
.L_64:
        /*0124*/ 	.word	index@(_ZN6caffe267_GLOBAL__N__43_tmpxft_00006df8_00000000_7_prelu_op_cpp1_ii_889f481a23PReluGradientKernelNHWCIfEEviiPKT_S4_S4_PS2_)
        /*0128*/ 	.word	0x00000000


	//----- nvinfo : EIATTR_MIN_STACK_SIZE
	.align		4
.L_65:
        /*012c*/ 	.byte	0x04, 0x12
        /*012e*/ 	.short	(.L_67 - .L_66)
	.align		4
.L_66:
        /*0130*/ 	.word	index@(_ZN6caffe267_GLOBAL__N__43_tmpxft_00006df8_00000000_7_prelu_op_cpp1_ii_889f481a24PReluWGradientKernelNHWCIfEEviiiPKT_S4_PS2_)
        /*0134*/ 	.word	0x00000000


	//----- nvinfo : EIATTR_MIN_STACK_SIZE
	.align		4
.L_67:
        /*0138*/ 	.byte	0x04, 0x12
        /*013a*/ 	.short	(.L_69 - .L_68)
	.align		4
.L_68:
        /*013c*/ 	.word	index@(_ZN6caffe267_GLOBAL__N__43_tmpxft_00006df8_00000000_7_prelu_op_cpp1_ii_889f481a23PReluGradientKernelNCHWIfEEviiiPKT_S4_S4_PS2_)
        /*0140*/ 	.word	0x00000000


	//----- nvinfo : EIATTR_MIN_STACK_SIZE
	.align		4
.L_69:
        /*0144*/ 	.byte	0x04, 0x12
        /*0146*/ 	.short	(.L_71 - .L_70)
	.align		4
.L_70:
        /*0148*/ 	.word	index@(_ZN6caffe267_GLOBAL__N__43_tmpxft_00006df8_00000000_7_prelu_op_cpp1_ii_889f481a24PReluWGradientKernelNCHWIfEEviiiPKT_S4_PS2_)
        /*014c*/ 	.word	0x00000000


	//----- nvinfo : EIATTR_MIN_STACK_SIZE
	.align		4
.L_71:
        /*0150*/ 	.byte	0x04, 0x12
        /*0152*/ 	.short	(.L_73 - .L_72)
	.align		4
.L_72:
        /*0154*/ 	.word	index@(_ZN6caffe267_GLOBAL__N__43_tmpxft_00006df8_00000000_7_prelu_op_cpp1_ii_889f481a19PReluGradientKernelIfEEviPKT_S4_S4_PS2_)
        /*0158*/ 	.word	0x00000000


	//----- nvinfo : EIATTR_MIN_STACK_SIZE
	.align		4
.L_73:
        /*015c*/ 	.byte	0x04, 0x12
        /*015e*/ 	.short	(.L_75 - .L_74)
	.align		4
.L_74:
        /*0160*/ 	.word	index@(_ZN6caffe267_GLOBAL__N__43_tmpxft_00006df8_00000000_7_prelu_op_cpp1_ii_889f481a30PReluSharedWGradientKernelNCHWIfEEviPKT_S4_PS2_)
        /*0164*/ 	.word	0x00000000


	//----- nvinfo : EIATTR_MIN_STACK_SIZE
	.align		4
.L_75:
        /*0168*/ 	.byte	0x04, 0x12
        /*016a*/ 	.short	(.L_77 - .L_76)
	.align		4
.L_76:
        /*016c*/ 	.word	index@(_ZN6caffe267_GLOBAL__N__43_tmpxft_00006df8_00000000_7_prelu_op_cpp1_ii_889f481a15PReluKernelNHWCIfEEviiPKT_S4_PS2_)
        /*0170*/ 	.word	0x00000000


	//----- nvinfo : EIATTR_MIN_STACK_SIZE
	.align		4
.L_77:
        /*0174*/ 	.byte	0x04, 0x12
        /*0176*/ 	.short	(.L_79 - .L_78)
	.align		4
.L_78:
        /*0178*/ 	.word	index@(_ZN6caffe267_GLOBAL__N__43_tmpxft_00006df8_00000000_7_prelu_op_cpp1_ii_889f481a15PReluKernelNCHWIfEEviiiPKT_S4_PS2_)
        /*017c*/ 	.word	0x00000000


	//----- nvinfo : EIATTR_MIN_STACK_SIZE
	.align		4
.L_79:
        /*0180*/ 	.byte	0x04, 0x12
        /*0182*/ 	.short	(.L_81 - .L_80)
	.align		4
.L_80:
        /*0184*/ 	.word	index@(_ZN6caffe267_GLOBAL__N__43_tmpxft_00006df8_00000000_7_prelu_op_cpp1_ii_889f481a11PReluKernelIfEEviPKT_S4_PS2_)
        /*0188*/ 	.word	0x00000000
.L_81:


//--------------------- .nv.compat                --------------------------
	.section	.nv.compat,"",@"SHT_CUDA_COMPAT_INFO"
	.align	4
        /*0000*/ 	.byte	0x02, 0x09, 0x00, 0x00, 0x02, 0x02, 0x01, 0x00, 0x02, 0x05, 0x05, 0x00, 0x03, 0x07, 0x01, 0x01
        /*0010*/ 	.byte	0x02, 0x03, 0x00, 0x00, 0x02, 0x06, 0x01, 0x00, 0x04, 0x0b, 0x08, 0x00, 0x09, 0x00, 0x00, 0x00
        /*0020*/ 	.byte	0x00, 0x00, 0x00, 0x00


//--------------------- .nv.info._ZN6caffe267_GLOBAL__N__43_tmpxft_00006df8_00000000_7_prelu_op_cpp1_ii_889f481a23PReluGradientKernelNHWCIfEEviiPKT_S4_S4_PS2_ --------------------------
	.section	.nv.info._ZN6caffe267_GLOBAL__N__43_tmpxft_00006df8_00000000_7_prelu_op_cpp1_ii_889f481a23PReluGradientKernelNHWCIfEEviiPKT_S4_S4_PS2_,"",@"SHT_CUDA_INFO"
	.sectionflags	@""
	.align	4


	//----- nvinfo : EIATTR_CUDA_API_VERSION
	.align		4
        /*0000*/ 	.byte	0x04, 0x37
        /*0002*/ 	.short	(.L_83 - .L_82)
.L_82:
        /*0004*/ 	.word	0x00000082


	//----- nvinfo : EIATTR_KPARAM_INFO
	.align		4
.L_83:
        /*0008*/ 	.byte	0x04, 0x17
        /*000a*/ 	.short	(.L_85 - .L_84)
.L_84:
        /*000c*/ 	.word	0x00000000
        /*0010*/ 	.short	0x0005
        /*0012*/ 	.short	0x0020
        /*0014*/ 	.byte	0x00, 0xf0, 0x21, 0x00


	//----- nvinfo : EIATTR_KPARAM_INFO
	.align		4
.L_85:
        /*0018*/ 	.byte	0x04, 0x17
        /*001a*/ 	.short	(.L_87 - .L_86)
.L_86:
        /*001c*/ 	.word	0x00000000
        /*0020*/ 	.short	0x0004
        /*0022*/ 	.short	0x0018
        /*0024*/ 	.byte	0x00, 0xf0, 0x21, 0x00


	//----- nvinfo : EIATTR_KPARAM_INFO
	.align		4
.L_87:
        /*0028*/ 	.byte	0x04, 0x17
        /*002a*/ 	.short	(.L_89 - .L_88)
.L_88:
        /*002c*/ 	.word	0x00000000
        /*0030*/ 	.short	0x0003
        /*0032*/ 	.short	0x0010
        /*0034*/ 	.byte	0x00, 0xf0, 0x21, 0x00


	//----- nvinfo : EIATTR_KPARAM_INFO
	.align		4
.L_89:
        /*0038*/ 	.byte	0x04, 0x17
        /*003a*/ 	.short	(.L_91 - .L_90)
.L_90:
        /*003c*/ 	.word	0x00000000
        /*0040*/ 	.short	0x0002
        /*0042*/ 	.short	0x0008
        /*0044*/ 	.byte	0x00, 0xf0, 0x21, 0x00


	//----- nvinfo : EIATTR_KPARAM_INFO
	.align		4
.L_91:
        /*0048*/ 	.byte	0x04, 0x17
        /*004a*/ 	.short	(.L_93 - .L_92)
.L_92:
        /*004c*/ 	.word	0x00000000
        /*0050*/ 	.short	0x0001
        /*0052*/ 	.short	0x0004
        /*0054*/ 	.byte	0x00, 0xf0, 0x11, 0x00


	//----- nvinfo : EIATTR_KPARAM_INFO
	.align		4
.L_93:
        /*0058*/ 	.byte	0x04, 0x17
        /*005a*/ 	.short	(.L_95 - .L_94)
.L_94:
        /*005c*/ 	.word	0x00000000
        /*0060*/ 	.short	0x0000
        /*0062*/ 	.short	0x0000
        /*0064*/ 	.byte	0x00, 0xf0, 0x11, 0x00


	//----- nvinfo : EIATTR_SPARSE_MMA_MASK
	.align		4
.L_95:
        /*0068*/ 	.byte	0x03, 0x50
        /*006a*/ 	.short	0x0000


	//----- nvinfo : EIATTR_MAXREG_COUNT
	.align		4
        /*006c*/ 	.byte	0x03, 0x1b
        /*006e*/ 	.short	0x00ff


	//----- nvinfo : EIATTR_MERCURY_ISA_VERSION
	.align		4
        /*0070*/ 	.byte	0x03, 0x5f
        /*0072*/ 	.short	0x0101


	//----- nvinfo : EIATTR_VRC_CTA_INIT_COUNT
	.align		4
        /*0074*/ 	.byte	0x02, 0x4a
	.zero		1
	.zero		1


	//----- nvinfo : EIATTR_EXIT_INSTR_OFFSETS
	.align		4
        /*0078*/ 	.byte	0x04, 0x1c
        /*007a*/ 	.short	(.L_97 - .L_96)


	//   ....[0]....
.L_96:
        /*007c*/ 	.word	0x00000090


	//   ....[1]....
        /*0080*/ 	.word	0x000004b0


	//----- nvinfo : EIATTR_CRS_STACK_SIZE
	.align		4
.L_97:
        /*0084*/ 	.byte	0x04, 0x1e
        /*0086*/ 	.short	(.L_99 - .L_98)
.L_98:
        /*0088*/ 	.word	0x00000000


	//----- nvinfo : EIATTR_CBANK_PARAM_SIZE
	.align		4
.L_99:
        /*008c*/ 	.byte	0x03, 0x19
        /*008e*/ 	.short	0x0028


	//----- nvinfo : EIATTR_PARAM_CBANK
	.align		4
        /*0090*/ 	.byte	0x04, 0x0a
        /*0092*/ 	.short	(.L_101 - .L_100)
	.align		4
.L_100:
        /*0094*/ 	.word	index@(.nv.constant0._ZN6caffe267_GLOBAL__N__43_tmpxft_00006df8_00000000_7_prelu_op_cpp1_ii_889f481a23PReluGradientKernelNHWCIfEEviiPKT_S4_S4_PS2_)
        /*0098*/ 	.short	0x0380
        /*009a*/ 	.short	0x0028


	//----- nvinfo : EIATTR_SW_WAR
	.align		4
.L_101:
        /*009c*/ 	.byte	0x04, 0x36
        /*009e*/ 	.short	(.L_103 - .L_102)
.L_102:
        /*00a0*/ 	.word	0x00000008
.L_103:


//--------------------- .nv.info._ZN6caffe267_GLOBAL__N__43_tmpxft_00006df8_00000000_7_prelu_op_cpp1_ii_889f481a24PReluWGradientKernelNHWCIfEEviiiPKT_S4_PS2_ --------------------------
	.section	.nv.info._ZN6caffe267_GLOBAL__N__43_tmpxft_00006df8_00000000_7_prelu_op_cpp1_ii_889f481a24PReluWGradientKernelNHWCIfEEviiiPKT_S4_PS2_,"",@"SHT_CUDA_INFO"
	.sectionflags	@""
	.align	4


	//----- nvinfo : EIATTR_CUDA_API_VERSION
	.align		4
        /*0000*/ 	.byte	0x04, 0x37
        /*0002*/ 	.short	(.L_105 - .L_104)
.L_104:
        /*0004*/ 	.word	0x00000082


	//----- nvinfo : EIATTR_KPARAM_INFO
	.align		4
.L_105:
        /*0008*/ 	.byte	0x04, 0x17
        /*000a*/ 	.short	(.L_107 - .L_106)
.L_106:
        /*000c*/ 	.word	0x00000000
        /*0010*/ 	.short	0x0005
        /*0012*/ 	.short	0x0020
        /*0014*/ 	.byte	0x00, 0xf0, 0x21, 0x00


	//----- nvinfo : EIATTR_KPARAM_INFO
	.align		4
.L_107:
        /*0018*/ 	.byte	0x04, 0x17
        /*001a*/ 	.short	(.L_109 - .L_108)
.L_108:
        /*001c*/ 	.word	0x00000000
        /*0020*/ 	.short	0x0004
        /*0022*/ 	.short	0x0018
        /*0024*/ 	.byte	0x00, 0xf0, 0x21, 0x00


	//----- nvinfo : EIATTR_KPARAM_INFO
	.align		4
.L_109:
        /*0028*/ 	.byte	0x04, 0x17
        /*002a*/ 	.short	(.L_111 - .L_110)
.L_110:
        /*002c*/ 	.word	0x00000000
        /*0030*/ 	.short	0x0003
        /*0032*/ 	.short	0x0010
        /*0034*/ 	.byte	0x00, 0xf0, 0x21, 0x00


	//----- nvinfo : EIATTR_KPARAM_INFO
	.align		4
.L_111:
        /*0038*/ 	.byte	0x04, 0x17
        /*003a*/ 	.short	(.L_113 - .L_112)
.L_112:
        /*003c*/ 	.word	0x00000000
        /*0040*/ 	.short	0x0002
        /*0042*/ 	.short	0x0008
        /*0044*/ 	.byte	0x00, 0xf0, 0x11, 0x00


	//----- nvinfo : EIATTR_KPARAM_INFO
	.align		4
.L_113:
        /*0048*/ 	.byte	0x04, 0x17
        /*004a*/ 	.short	(.L_115 - .L_114)
.L_114:
        /*004c*/ 	.word	0x00000000
        /*0050*/ 	.short	0x0001
        /*0052*/ 	.short	0x0004
        /*0054*/ 	.byte	0x00, 0xf0, 0x11, 0x00


	//----- nvinfo : EIATTR_KPARAM_INFO
	.align		4
.L_115:
        /*0058*/ 	.byte	0x04, 0x17
        /*005a*/ 	.short	(.L_117 - .L_116)
.L_116:
        /*005c*/ 	.word	0x00000000
        /*0060*/ 	.short	0x0000
        /*0062*/ 	.short	0x0000
        /*0064*/ 	.byte	0x00, 0xf0, 0x11, 0x00


	//----- nvinfo : EIATTR_SPARSE_MMA_MASK
	.align		4
.L_117:
        /*0068*/ 	.byte	0x03, 0x50
        /*006a*/ 	.short	0x0000


	//----- nvinfo : EIATTR_MAXREG_COUNT
	.align		4
        /*006c*/ 	.byte	0x03, 0x1b
        /*006e*/ 	.short	0x00ff


	//----- nvinfo : EIATTR_NUM_BARRIERS
	.align		4
        /*0070*/ 	.byte	0x02, 0x4c
        /*0072*/ 	.byte	0x01
	.zero		1


	//----- nvinfo : EIATTR_MERCURY_ISA_VERSION
	.align		4
        /*0074*/ 	.byte	0x03, 0x5f
        /*0076*/ 	.short	0x0101


	//----- nvinfo : EIATTR_VRC_CTA_INIT_COUNT
	.align		4
        /*0078*/ 	.byte	0x02, 0x4a
	.zero		1
	.zero		1


	//----- nvinfo : EIATTR_EXIT_INSTR_OFFSETS
	.align		4
        /*007c*/ 	.byte	0x04, 0x1c
        /*007e*/ 	.short	(.L_119 - .L_118)


	//   ....[0]....
.L_118:
        /*0080*/ 	.word	0x000004c0


	//   ....[1]....
        /*0084*/ 	.word	0x00000530


	//----- nvinfo : EIATTR_CRS_STACK_SIZE
	.align		4
.L_119:
        /*0088*/ 	.byte	0x04, 0x1e
        /*008a*/ 	.short	(.L_121 - .L_120)
.L_120:
        /*008c*/ 	.word	0x00000000


	//----- nvinfo : EIATTR_CBANK_PARAM_SIZE
	.align		4
.L_121:
        /*0090*/ 	.byte	0x03, 0x19
        /*0092*/ 	.short	0x0028


	//----- nvinfo : EIATTR_PARAM_CBANK
	.align		4
        /*0094*/ 	.byte	0x04, 0x0a
        /*0096*/ 	.short	(.L_123 - .L_122)
	.align		4
.L_122:
        /*0098*/ 	.word	index@(.nv.constant0._ZN6caffe267_GLOBAL__N__43_tmpxft_00006df8_00000000_7_prelu_op_cpp1_ii_889f481a24PReluWGradientKernelNHWCIfEEviiiPKT_S4_PS2_)
        /*009c*/ 	.short	0x0380
        /*009e*/ 	.short	0x0028


	//----- nvinfo : EIATTR_SW_WAR
	.align		4
.L_123:
        /*00a0*/ 	.byte	0x04, 0x36
        /*00a2*/ 	.short	(.L_125 - .L_124)
.L_124:
        /*00a4*/ 	.word	0x00000008
.L_125:


//--------------------- .nv.info._ZN6caffe267_GLOBAL__N__43_tmpxft_00006df8_00000000_7_prelu_op_cpp1_ii_889f481a23PReluGradientKernelNCHWIfEEviiiPKT_S4_S4_PS2_ --------------------------
	.section	.nv.info._ZN6caffe267_GLOBAL__N__43_tmpxft_00006df8_00000000_7_prelu_op_cpp1_ii_889f481a23PReluGradientKernelNCHWIfEEviiiPKT_S4_S4_PS2_,"",@"SHT_CUDA_INFO"
	.sectionflags	@""
	.align	4


	//----- nvinfo : EIATTR_CUDA_API_VERSION
	.align		4
        /*0000*/ 	.byte	0x04, 0x37
        /*0002*/ 	.short	(.L_127 - .L_126)
.L_126:
        /*0004*/ 	.word	0x00000082


	//----- nvinfo : EIATTR_KPARAM_INFO
	.align		4
.L_127:
        /*0008*/ 	.byte	0x04, 0x17
        /*000a*/ 	.short	(.L_129 - .L_128)
.L_128:
        /*000c*/ 	.word	0x00000000
        /*0010*/ 	.short	0x0006
        /*0012*/ 	.short	0x0028
        /*0014*/ 	.byte	0x00, 0xf0, 0x21, 0x00


	//----- nvinfo : EIATTR_KPARAM_INFO
	.align		4
.L_129:
        /*0018*/ 	.byte	0x04, 0x17
        /*001a*/ 	.short	(.L_131 - .L_130)
.L_130:
        /*001c*/ 	.word	0x00000000
        /*0020*/ 	.short	0x0005
        /*0022*/ 	.short	0x0020
        /*0024*/ 	.byte	0x00, 0xf0, 0x21, 0x00


	//----- nvinfo : EIATTR_KPARAM_INFO
	.align		4
.L_131:
        /*0028*/ 	.byte	0x04, 0x17
        /*002a*/ 	.short	(.L_133 - .L_132)
.L_132:
        /*002c*/ 	.word	0x00000000
        /*0030*/ 	.short	0x0004
        /*0032*/ 	.short	0x0018
        /*0034*/ 	.byte	0x00, 0xf0, 0x21, 0x00


	//----- nvinfo : EIATTR_KPARAM_INFO
	.align		4
.L_133:
        /*0038*/ 	.byte	0x04, 0x17
        /*003a*/ 	.short	(.L_135 - .L_134)
.L_134:
        /*003c*/ 	.word	0x00000000
        /*0040*/ 	.short	0x0003
        /*0042*/ 	.short	0x0010
        /*0044*/ 	.byte	0x00, 0xf0, 0x21, 0x00


	//----- nvinfo : EIATTR_KPARAM_INFO
	.align		4
.L_135:
        /*0048*/ 	.byte	0x04, 0x17
        /*004a*/ 	.short	(.L_137 - .L_136)
.L_136:
        /*004c*/ 	.word	0x00000000
        /*0050*/ 	.short	0x0002
        /*0052*/ 	.short	0x0008
        /*0054*/ 	.byte	0x00, 0xf0, 0x11, 0x00


	//----- nvinfo : EIATTR_KPARAM_INFO
	.align		4
.L_137:
        /*0058*/ 	.byte	0x04, 0x17
        /*005a*/ 	.short	(.L_139 - .L_138)
.L_138:
        /*005c*/ 	.word	0x00000000
        /*0060*/ 	.short	0x0001
        /*0062*/ 	.short	0x0004
        /*0064*/ 	.byte	0x00, 0xf0, 0x11, 0x00


	//----- nvinfo : EIATTR_KPARAM_INFO
	.align		4
.L_139:
        /*0068*/ 	.byte	0x04, 0x17
        /*006a*/ 	.short	(.L_141 - .L_140)
.L_140:
        /*006c*/ 	.word	0x00000000
        /*0070*/ 	.short	0x0000
        /*0072*/ 	.short	0x0000
        /*0074*/ 	.byte	0x00, 0xf0, 0x11, 0x00


	//----- nvinfo : EIATTR_SPARSE_MMA_MASK
	.align		4
.L_141:
        /*0078*/ 	.byte	0x03, 0x50
        /*007a*/ 	.short	0x0000


	//----- nvinfo : EIATTR_MAXREG_COUNT
	.align		4
        /*007c*/ 	.byte	0x03, 0x1b
        /*007e*/ 	.short	0x00ff


	//----- nvinfo : EIATTR_MERCURY_ISA_VERSION
	.align		4
        /*0080*/ 	.byte	0x03, 0x5f
        /*0082*/ 	.short	0x0101


	//----- nvinfo : EIATTR_VRC_CTA_INIT_COUNT
	.align		4
        /*0084*/ 	.byte	0x02, 0x4a
	.zero		1
	.zero		1


	//----- nvinfo : EIATTR_EXIT_INSTR_OFFSETS
	.align		4
        /*0088*/ 	.byte	0x04, 0x1c
        /*008a*/ 	.short	(.L_143 - .L_142)


	//   ....[0]....
.L_142:
        /*008c*/ 	.word	0x000000c0


	//   ....[1]....
        /*0090*/ 	.word	0x000006a0


	//----- nvinfo : EIATTR_CRS_STACK_SIZE
	.align		4
.L_143:
        /*0094*/ 	.byte	0x04, 0x1e
        /*0096*/ 	.short	(.L_145 - .L_144)
.L_144:
        /*0098*/ 	.word	0x00000000


	//----- nvinfo : EIATTR_CBANK_PARAM_SIZE
	.align		4
.L_145:
        /*009c*/ 	.byte	0x03, 0x19
        /*009e*/ 	.short	0x0030


	//----- nvinfo : EIATTR_PARAM_CBANK
	.align		4
        /*00a0*/ 	.byte	0x04, 0x0a
        /*00a2*/ 	.short	(.L_147 - .L_146)
	.align		4
.L_146:
        /*00a4*/ 	.word	index@(.nv.constant0._ZN6caffe267_GLOBAL__N__43_tmpxft_00006df8_00000000_7_prelu_op_cpp1_ii_889f481a23PReluGradientKernelNCHWIfEEviiiPKT_S4_S4_PS2_)
        /*00a8*/ 	.short	0x0380
        /*00aa*/ 	.short	0x0030


	//----- nvinfo : EIATTR_SW_WAR
	.align		4
.L_147:
        /*00ac*/ 	.byte	0x04, 0x36
        /*00ae*/ 	.short	(.L_149 - .L_148)
.L_148:
        /*00b0*/ 	.word	0x00000008
.L_149:


//--------------------- .nv.info._ZN6caffe267_GLOBAL__N__43_tmpxft_00006df8_00000000_7_prelu_op_cpp1_ii_889f481a24PReluWGradientKernelNCHWIfEEviiiPKT_S4_PS2_ --------------------------
	.section	.nv.info._ZN6caffe267_GLOBAL__N__43_tmpxft_00006df8_00000000_7_prelu_op_cpp1_ii_889f481a24PReluWGradientKernelNCHWIfEEviiiPKT_S4_PS2_,"",@"SHT_CUDA_INFO"
	.sectionflags	@""
	.align	4


	//----- nvinfo : EIATTR_CUDA_API_VERSION
	.align		4
        /*0000*/ 	.byte	0x04, 0x37
        /*0002*/ 	.short	(.L_151 - .L_150)
.L_150:
        /*0004*/ 	.word	0x00000082


	//----- nvinfo : EIATTR_KPARAM_INFO
	.align		4
.L_151:
        /*0008*/ 	.byte	0x04, 0x17
        /*000a*/ 	.short	(.L_153 - .L_152)
.L_152:
        /*000c*/ 	.word	0x00000000
        /*0010*/ 	.short	0x0005
        /*0012*/ 	.short	0x0020
        /*0014*/ 	.byte	0x00, 0xf0, 0x21, 0x00


	//----- nvinfo : EIATTR_KPARAM_INFO
	.align		4
.L_153:
        /*0018*/ 	.byte	0x04, 0x17
        /*001a*/ 	.short	(.L_155 - .L_154)
.L_154:
        /*001c*/ 	.word	0x00000000
        /*0020*/ 	.short	0x0004
        /*0022*/ 	.short	0x0018
        /*0024*/ 	.byte	0x00, 0xf0, 0x21, 0x00


	//----- nvinfo : EIATTR_KPARAM_INFO
	.align		4
.L_155:
        /*0028*/ 	.byte	0x04, 0x17
        /*002a*/ 	.short	(.L_157 - .L_156)
.L_156:
        /*002c*/ 	.word	0x00000000
        /*0030*/ 	.short	0x0003
        /*0032*/ 	.short	0x0010
        /*0034*/ 	.byte	0x00, 0xf0, 0x21, 0x00


	//----- nvinfo : EIATTR_KPARAM_INFO
	.align		4
.L_157:
        /*0038*/ 	.byte	0x04, 0x17
        /*003a*/ 	.short	(.L_159 - .L_158)
.L_158:
        /*003c*/ 	.word	0x00000000
        /*0040*/ 	.short	0x0002
        /*0042*/ 	.short	0x0008
        /*0044*/ 	.byte	0x00, 0xf0, 0x11, 0x00


	//----- nvinfo : EIATTR_KPARAM_INFO
	.align		4
.L_159:
        /*0048*/ 	.byte	0x04, 0x17
        /*004a*/ 	.short	(.L_161 - .L_160)
.L_160:
        /*004c*/ 	.word	0x00000000
        /*0050*/ 	.short	0x0001
        /*0052*/ 	.short	0x0004
        /*0054*/ 	.byte	0x00, 0xf0, 0x11, 0x00


	//----- nvinfo : EIATTR_KPARAM_INFO
	.align		4
.L_161:
        /*0058*/ 	.byte	0x04, 0x17
        /*005a*/ 	.short	(.L_163 - .L_162)
.L_162:
        /*005c*/ 	.word	0x00000000
        /*0060*/ 	.short	0x0000
        /*0062*/ 	.short	0x0000
        /*0064*/ 	.byte	0x00, 0xf0, 0x11, 0x00


	//----- nvinfo : EIATTR_SPARSE_MMA_MASK
	.align		4
.L_163:
        /*0068*/ 	.byte	0x03, 0x50
        /*006a*/ 	.short	0x0000


	//----- nvinfo : EIATTR_MAXREG_COUNT
	.align		4
        /*006c*/ 	.byte	0x03, 0x1b
        /*006e*/ 	.short	0x00ff


	//----- nvinfo : EIATTR_NUM_BARRIERS
	.align		4
        /*0070*/ 	.byte	0x02, 0x4c
        /*0072*/ 	.byte	0x01
	.zero		1


	//----- nvinfo : EIATTR_MERCURY_ISA_VERSION
	.align		4
        /*0074*/ 	.byte	0x03, 0x5f
        /*0076*/ 	.short	0x0101


	//----- nvinfo : EIATTR_VRC_CTA_INIT_COUNT
	.align		4
        /*0078*/ 	.byte	0x02, 0x4a
	.zero		1
	.zero		1


	//----- nvinfo : EIATTR_EXIT_INSTR_OFFSETS
	.align		4
        /*007c*/ 	.byte	0x04, 0x1c
        /*007e*/ 	.short	(.L_165 - .L_164)


	//   ....[0]....
.L_164:
        /*0080*/ 	.word	0x00000800


	//   ....[1]....
        /*0084*/ 	.word	0x00000870


	//----- nvinfo : EIATTR_CRS_STACK_SIZE
	.align		4
.L_165:
        /*0088*/ 	.byte	0x04, 0x1e
        /*008a*/ 	.short	(.L_167 - .L_166)
.L_166:
        /*008c*/ 	.word	0x00000000


	//----- nvinfo : EIATTR_CBANK_PARAM_SIZE
	.align		4
.L_167:
        /*0090*/ 	.byte	0x03, 0x19
        /*0092*/ 	.short	0x0028


	//----- nvinfo : EIATTR_PARAM_CBANK
	.align		4
        /*0094*/ 	.byte	0x04, 0x0a
        /*0096*/ 	.short	(.L_169 - .L_168)
	.align		4
.L_168:
        /*0098*/ 	.word	index@(.nv.constant0._ZN6caffe267_GLOBAL__N__43_tmpxft_00006df8_00000000_7_prelu_op_cpp1_ii_889f481a24PReluWGradientKernelNCHWIfEEviiiPKT_S4_PS2_)
        /*009c*/ 	.short	0x0380
        /*009e*/ 	.short	0x0028


	//----- nvinfo : EIATTR_SW_WAR
	.align		4
.L_169:
        /*00a0*/ 	.byte	0x04, 0x36
        /*00a2*/ 	.short	(.L_171 - .L_170)
.L_170:
        /*00a4*/ 	.word	0x00000008
.L_171:


//--------------------- .nv.info._ZN6caffe267_GLOBAL__N__43_tmpxft_00006df8_00000000_7_prelu_op_cpp1_ii_889f481a19PReluGradientKernelIfEEviPKT_S4_S4_PS2_ --------------------------
	.section	.nv.info._ZN6caffe267_GLOBAL__N__43_tmpxft_00006df8_00000000_7_prelu_op_cpp1_ii_889f481a19PReluGradientKernelIfEEviPKT_S4_S4_PS2_,"",@"SHT_CUDA_INFO"
	.sectionflags	@""
	.align	4


	//----- nvinfo : EIATTR_CUDA_API_VERSION
	.align		4
        /*0000*/ 	.byte	0x04, 0x37
        /*0002*/ 	.short	(.L_173 - .L_172)
.L_172:
        /*0004*/ 	.word	0x00000082


	//----- nvinfo : EIATTR_KPARAM_INFO
	.align		4
.L_173:
        /*0008*/ 	.byte	0x04, 0x17
        /*000a*/ 	.short	(.L_175 - .L_174)
.L_174:
        /*000c*/ 	.word	0x00000000
        /*0010*/ 	.short	0x0004
        /*0012*/ 	.short	0x0020
        /*0014*/ 	.byte	0x00, 0xf0, 0x21, 0x00


	//----- nvinfo : EIATTR_KPARAM_INFO
	.align		4
.L_175:
        /*0018*/ 	.byte	0x04, 0x17
        /*001a*/ 	.short	(.L_177 - .L_176)
.L_176:
        /*001c*/ 	.word	0x00000000
        /*0020*/ 	.short	0x0003
        /*0022*/ 	.short	0x0018
        /*0024*/ 	.byte	0x00, 0xf0, 0x21, 0x00


	//----- nvinfo : EIATTR_KPARAM_INFO
	.align		4
.L_177:
        /*0028*/ 	.byte	0x04, 0x17
        /*002a*/ 	.short	(.L_179 - .L_178)
.L_178:
        /*002c*/ 	.word	0x00000000
        /*0030*/ 	.short	0x0002
        /*0032*/ 	.short	0x0010
        /*0034*/ 	.byte	0x00, 0xf0, 0x21, 0x00


	//----- nvinfo : EIATTR_KPARAM_INFO
	.align		4
.L_179:
        /*0038*/ 	.byte	0x04, 0x17
        /*003a*/ 	.short	(.L_181 - .L_180)
.L_180:
        /*003c*/ 	.word	0x00000000
        /*0040*/ 	.short	0x0001
        /*0042*/ 	.short	0x0008
        /*0044*/ 	.byte	0x00, 0xf0, 0x21, 0x00


	//----- nvinfo : EIATTR_KPARAM_INFO
	.align		4
.L_181:
        /*0048*/ 	.byte	0x04, 0x17
        /*004a*/ 	.short	(.L_183 - .L_182)
.L_182:
        /*004c*/ 	.word	0x00000000
        /*0050*/ 	.short	0x0000
        /*0052*/ 	.short	0x0000
        /*0054*/ 	.byte	0x00, 0xf0, 0x11, 0x00


	//----- nvinfo : EIATTR_SPARSE_MMA_MASK
	.align		4
.L_183:
        /*0058*/ 	.byte	0x03, 0x50
        /*005a*/ 	.short	0x0000


	//----- nvinfo : EIATTR_MAXREG_COUNT
	.align		4
        /*005c*/ 	.byte	0x03, 0x1b
        /*005e*/ 	.short	0x00ff


	//----- nvinfo : EIATTR_MERCURY_ISA_VERSION
	.align		4
        /*0060*/ 	.byte	0x03, 0x5f
        /*0062*/ 	.short	0x0101


	//----- nvinfo : EIATTR_VRC_CTA_INIT_COUNT
	.align		4
        /*0064*/ 	.byte	0x02, 0x4a
	.zero		1
	.zero		1


	//----- nvinfo : EIATTR_EXIT_INSTR_OFFSETS
	.align		4
        /*0068*/ 	.byte	0x04, 0x1c
        /*006a*/ 	.short	(.L_185 - .L_184)


	//   ....[0]....
.L_184:
        /*006c*/ 	.word	0x00000090


	//   ....[1]....
        /*0070*/ 	.word	0x00000290


	//----- nvinfo : EIATTR_CRS_STACK_SIZE
	.align		4
.L_185:
        /*0074*/ 	.byte	0x04, 0x1e
        /*0076*/ 	.short	(.L_187 - .L_186)
.L_186:
        /*0078*/ 	.word	0x00000000


	//----- nvinfo : EIATTR_CBANK_PARAM_SIZE
	.align		4
.L_187:
        /*007c*/ 	.byte	0x03, 0x19
        /*007e*/ 	.short	0x0028


	//----- nvinfo : EIATTR_PARAM_CBANK
	.align		4
        /*0080*/ 	.byte	0x04, 0x0a
        /*0082*/ 	.short	(.L_189 - .L_188)
	.align		4
.L_188:
        /*0084*/ 	.word	index@(.nv.constant0._ZN6caffe267_GLOBAL__N__43_tmpxft_00006df8_00000000_7_prelu_op_cpp1_ii_889f481a19PReluGradientKernelIfEEviPKT_S4_S4_PS2_)
        /*0088*/ 	.short	0x0380
        /*008a*/ 	.short	0x0028


	//----- nvinfo : EIATTR_SW_WAR
	.align		4
.L_189:
        /*008c*/ 	.byte	0x04, 0x36
        /*008e*/ 	.short	(.L_191 - .L_190)
.L_190:
        /*0090*/ 	.word	0x00000008
.L_191:


//--------------------- .nv.info._ZN6caffe267_GLOBAL__N__43_tmpxft_00006df8_00000000_7_prelu_op_cpp1_ii_889f481a30PReluSharedWGradientKernelNCHWIfEEviPKT_S4_PS2_ --------------------------
	.section	.nv.info._ZN6caffe267_GLOBAL__N__43_tmpxft_00006df8_00000000_7_prelu_op_cpp1_ii_889f481a30PReluSharedWGradientKernelNCHWIfEEviPKT_S4_PS2_,"",@"SHT_CUDA_INFO"
	.sectionflags	@""
	.align	4


	//----- nvinfo : EIATTR_CUDA_API_VERSION
	.align		4
        /*0000*/ 	.byte	0x04, 0x37
        /*0002*/ 	.short	(.L_193 - .L_192)
.L_192:
        /*0004*/ 	.word	0x00000082


	//----- nvinfo : EIATTR_KPARAM_INFO
	.align		4
.L_193:
        /*0008*/ 	.byte	0x04, 0x17
        /*000a*/ 	.short	(.L_195 - .L_194)
.L_194:
        /*000c*/ 	.word	0x00000000
        /*0010*/ 	.short	0x0003
        /*0012*/ 	.short	0x0018
        /*0014*/ 	.byte	0x00, 0xf0, 0x21, 0x00


	//----- nvinfo : EIATTR_KPARAM_INFO
	.align		4
.L_195:
        /*0018*/ 	.byte	0x04, 0x17
        /*001a*/ 	.short	(.L_197 - .L_196)
.L_196:
        /*001c*/ 	.word	0x00000000
        /*0020*/ 	.short	0x0002
        /*0022*/ 	.short	0x0010
        /*0024*/ 	.byte	0x00, 0xf0, 0x21, 0x00


	//----- nvinfo : EIATTR_KPARAM_INFO
	.align		4
.L_197:
        /*0028*/ 	.byte	0x04, 0x17
        /*002a*/ 	.short	(.L_199 - .L_198)
.L_198:
        /*002c*/ 	.word	0x00000000
        /*0030*/ 	.short	0x0001
        /*0032*/ 	.short	0x0008
        /*0034*/ 	.byte	0x00, 0xf0, 0x21, 0x00


	//----- nvinfo : EIATTR_KPARAM_INFO
	.align		4
.L_199:
        /*0038*/ 	.byte	0x04, 0x17
        /*003a*/ 	.short	(.L_201 - .L_200)
.L_200:
        /*003c*/ 	.word	0x00000000
        /*0040*/ 	.short	0x0000
        /*0042*/ 	.short	0x0000
        /*0044*/ 	.byte	0x00, 0xf0, 0x11, 0x00


	//----- nvinfo : EIATTR_SPARSE_MMA_MASK
	.align		4
.L_201:
        /*0048*/ 	.byte	0x03, 0x50
        /*004a*/ 	.short	0x0000


	//----- nvinfo : EIATTR_MAXREG_COUNT
	.align		4
        /*004c*/ 	.byte	0x03, 0x1b
        /*004e*/ 	.short	0x00ff


	//----- nvinfo : EIATTR_NUM_BARRIERS
	.align		4
        /*0050*/ 	.byte	0x02, 0x4c
        /*0052*/ 	.byte	0x01
	.zero		1


	//----- nvinfo : EIATTR_MERCURY_ISA_VERSION
	.align		4
        /*0054*/ 	.byte	0x03, 0x5f
        /*0056*/ 	.short	0x0101


	//----- nvinfo : EIATTR_VRC_CTA_INIT_COUNT
	.align		4
        /*0058*/ 	.byte	0x02, 0x4a
	.zero		1
	.zero		1


	//----- nvinfo : EIATTR_EXIT_INSTR_OFFSETS
	.align		4
        /*005c*/ 	.byte	0x04, 0x1c
        /*005e*/ 	.short	(.L_203 - .L_202)


	//   ....[0]....
.L_202:
        /*0060*/ 	.word	0x00000310


	//   ....[1]....
        /*0064*/ 	.word	0x00000370


	//----- nvinfo : EIATTR_CRS_STACK_SIZE
	.align		4
.L_203:
        /*0068*/ 	.byte	0x04, 0x1e
        /*006a*/ 	.short	(.L_205 - .L_204)
.L_204:
        /*006c*/ 	.word	0x00000000


	//----- nvinfo : EIATTR_CBANK_PARAM_SIZE
	.align		4
.L_205:
        /*0070*/ 	.byte	0x03, 0x19
        /*0072*/ 	.short	0x0020


	//----- nvinfo : EIATTR_PARAM_CBANK
	.align		4
        /*0074*/ 	.byte	0x04, 0x0a
        /*0076*/ 	.short	(.L_207 - .L_206)
	.align		4
.L_206:
        /*0078*/ 	.word	index@(.nv.constant0._ZN6caffe267_GLOBAL__N__43_tmpxft_00006df8_00000000_7_prelu_op_cpp1_ii_889f481a30PReluSharedWGradientKernelNCHWIfEEviPKT_S4_PS2_)
        /*007c*/ 	.short	0x0380
        /*007e*/ 	.short	0x0020


	//----- nvinfo : EIATTR_SW_WAR
	.align		4
.L_207:
        /*0080*/ 	.byte	0x04, 0x36
        /*0082*/ 	.short	(.L_209 - .L_208)
.L_208:
        /*0084*/ 	.word	0x00000008
.L_209:


//--------------------- .nv.info._ZN6caffe267_GLOBAL__N__43_tmpxft_00006df8_00000000_7_prelu_op_cpp1_ii_889f481a15PReluKernelNHWCIfEEviiPKT_S4_PS2_ --------------------------
	.section	.nv.info._ZN6caffe267_GLOBAL__N__43_tmpxft_00006df8_00000000_7_prelu_op_cpp1_ii_889f481a15PReluKernelNHWCIfEEviiPKT_S4_PS2_,"",@"SHT_CUDA_INFO"
	.sectionflags	@""
	.align	4


	//----- nvinfo : EIATTR_CUDA_API_VERSION
	.align		4
        /*0000*/ 	.byte	0x04, 0x37
        /*0002*/ 	.short	(.L_211 - .L_210)
.L_210:
        /*0004*/ 	.word	0x00000082


	//----- nvinfo : EIATTR_KPARAM_INFO
	.align		4
.L_211:
        /*0008*/ 	.byte	0x04, 0x17
        /*000a*/ 	.short	(.L_213 - .L_212)
.L_212:
        /*000c*/ 	.word	0x00000000
        /*0010*/ 	.short	0x0004
        /*0012*/ 	.short	0x0018
        /*0014*/ 	.byte	0x00, 0xf0, 0x21, 0x00


	//----- nvinfo : EIATTR_KPARAM_INFO
	.align		4
.L_213:
        /*0018*/ 	.byte	0x04, 0x17
        /*001a*/ 	.short	(.L_215 - .L_214)
.L_214:
        /*001c*/ 	.word	0x00000000
        /*0020*/ 	.short	0x0003
        /*0022*/ 	.short	0x0010
        /*0024*/ 	.byte	0x00, 0xf0, 0x21, 0x00


	//----- nvinfo : EIATTR_KPARAM_INFO
	.align		4
.L_215:
        /*0028*/ 	.byte	0x04, 0x17
        /*002a*/ 	.short	(.L_217 - .L_216)
.L_216:
        /*002c*/ 	.word	0x00000000
        /*0030*/ 	.short	0x0002
        /*0032*/ 	.short	0x0008
        /*0034*/ 	.byte	0x00, 0xf0, 0x21, 0x00


	//----- nvinfo : EIATTR_KPARAM_INFO
	.align		4
.L_217:
        /*0038*/ 	.byte	0x04, 0x17
        /*003a*/ 	.short	(.L_219 - .L_218)
.L_218:
        /*003c*/ 	.word	0x00000000
        /*0040*/ 	.short	0x0001
        /*0042*/ 	.short	0x0004
        /*0044*/ 	.byte	0x00, 0xf0, 0x11, 0x00


	//----- nvinfo : EIATTR_KPARAM_INFO
	.align		4
.L_219:
        /*0048*/ 	.byte	0x04, 0x17
        /*004a*/ 	.short	(.L_221 - .L_220)
.L_220:
        /*004c*/ 	.word	0x00000000
        /*0050*/ 	.short	0x0000
        /*0052*/ 	.short	0x0000
        /*0054*/ 	.byte	0x00, 0xf0, 0x11, 0x00


	//----- nvinfo : EIATTR_SPARSE_MMA_MASK
	.align		4
.L_221:
        /*0058*/ 	.byte	0x03, 0x50
        /*005a*/ 	.short	0x0000


	//----- nvinfo : EIATTR_MAXREG_COUNT
	.align		4
        /*005c*/ 	.byte	0x03, 0x1b
        /*005e*/ 	.short	0x00ff


	//----- nvinfo : EIATTR_MERCURY_ISA_VERSION
	.align		4
        /*0060*/ 	.byte	0x03, 0x5f
        /*0062*/ 	.short	0x0101


	//----- nvinfo : EIATTR_VRC_CTA_INIT_COUNT
	.align		4
        /*0064*/ 	.byte	0x02, 0x4a
	.zero		1
	.zero		1


	//----- nvinfo : EIATTR_EXIT_INSTR_OFFSETS
	.align		4
        /*0068*/ 	.byte	0x04, 0x1c
        /*006a*/ 	.short	(.L_223 - .L_222)


	//   ....[0]....
.L_222:
        /*006c*/ 	.word	0x00000090


	//   ....[1]....
        /*0070*/ 	.word	0x00000460


	//----- nvinfo : EIATTR_CRS_STACK_SIZE
	.align		4
.L_223:
        /*0074*/ 	.byte	0x04, 0x1e
        /*0076*/ 	.short	(.L_225 - .L_224)
.L_224:
        /*0078*/ 	.word	0x00000000


	//----- nvinfo : EIATTR_CBANK_PARAM_SIZE
	.align		4
.L_225:
        /*007c*/ 	.byte	0x03, 0x19
        /*007e*/ 	.short	0x0020


	//----- nvinfo : EIATTR_PARAM_CBANK
	.align		4
        /*0080*/ 	.byte	0x04, 0x0a
        /*0082*/ 	.short	(.L_227 - .L_226)
	.align		4
.L_226:
        /*0084*/ 	.word	index@(.nv.constant0._ZN6caffe267_GLOBAL__N__43_tmpxft_00006df8_00000000_7_prelu_op_cpp1_ii_889f481a15PReluKernelNHWCIfEEviiPKT_S4_PS2_)
        /*0088*/ 	.short	0x0380
        /*008a*/ 	.short	0x0020


	//----- nvinfo : EIATTR_SW_WAR
	.align		4
.L_227:
        /*008c*/ 	.byte	0x04, 0x36
        /*008e*/ 	.short	(.L_229 - .L_228)
.L_228:
        /*0090*/ 	.word	0x00000008
.L_229:


//--------------------- .nv.info._ZN6caffe267_GLOBAL__N__43_tmpxft_00006df8_00000000_7_prelu_op_cpp1_ii_889f481a15PReluKernelNCHWIfEEviiiPKT_S4_PS2_ --------------------------
	.section	.nv.info._ZN6caffe267_GLOBAL__N__43_tmpxft_00006df8_00000000_7_prelu_op_cpp1_ii_889f481a15PReluKernelNCHWIfEEviiiPKT_S4_PS2_,"",@"SHT_CUDA_INFO"
	.sectionflags	@""
	.align	4


	//----- nvinfo : EIATTR_CUDA_API_VERSION
	.align		4
        /*0000*/ 	.byte	0x04, 0x37
        /*0002*/ 	.short	(.L_231 - .L_230)
.L_230:
        /*0004*/ 	.word	0x00000082


	//----- nvinfo : EIATTR_KPARAM_INFO
	.align		4
.L_231:
        /*0008*/ 	.byte	0x04, 0x17
        /*000a*/ 	.short	(.L_233 - .L_232)
.L_232:
        /*000c*/ 	.word	0x00000000
        /*0010*/ 	.short	0x0005
        /*0012*/ 	.short	0x0020
        /*0014*/ 	.byte	0x00, 0xf0, 0x21, 0x00


	//----- nvinfo : EIATTR_KPARAM_INFO
	.align		4
.L_233:
        /*0018*/ 	.byte	0x04, 0x17
        /*001a*/ 	.short	(.L_235 - .L_234)
.L_234:
        /*001c*/ 	.word	0x00000000
        /*0020*/ 	.short	0x0004
        /*0022*/ 	.short	0x0018
        /*0024*/ 	.byte	0x00, 0xf0, 0x21, 0x00


	//----- nvinfo : EIATTR_KPARAM_INFO
	.align		4
.L_235:
        /*0028*/ 	.byte	0x04, 0x17
        /*002a*/ 	.short	(.L_237 - .L_236)
.L_236:
        /*002c*/ 	.word	0x00000000
        /*0030*/ 	.short	0x0003
        /*0032*/ 	.short	0x0010
        /*0034*/ 	.byte	0x00, 0xf0, 0x21, 0x00


	//----- nvinfo : EIATTR_KPARAM_INFO
	.align		4
.L_237:
        /*0038*/ 	.byte	0x04, 0x17
        /*003a*/ 	.short	(.L_239 - .L_238)
.L_238:
        /*003c*/ 	.word	0x00000000
        /*0040*/ 	.short	0x0002
        /*0042*/ 	.short	0x0008
        /*0044*/ 	.byte	0x00, 0xf0, 0x11, 0x00


	//----- nvinfo : EIATTR_KPARAM_INFO
	.align		4
.L_239:
        /*0048*/ 	.byte	0x04, 0x17
        /*004a*/ 	.short	(.L_241 - .L_240)
.L_240:
        /*004c*/ 	.word	0x00000000
        /*0050*/ 	.short	0x0001
        /*0052*/ 	.short	0x0004
        /*0054*/ 	.byte	0x00, 0xf0, 0x11, 0x00


	//----- nvinfo : EIATTR_KPARAM_INFO
	.align		4
.L_241:
        /*0058*/ 	.byte	0x04, 0x17
        /*005a*/ 	.short	(.L_243 - .L_242)
.L_242:
        /*005c*/ 	.word	0x00000000
        /*0060*/ 	.short	0x0000
        /*0062*/ 	.short	0x0000
        /*0064*/ 	.byte	0x00, 0xf0, 0x11, 0x00


	//----- nvinfo : EIATTR_SPARSE_MMA_MASK
	.align		4
.L_243:
        /*0068*/ 	.byte	0x03, 0x50
        /*006a*/ 	.short	0x0000


	//----- nvinfo : EIATTR_MAXREG_COUNT
	.align		4
        /*006c*/ 	.byte	0x03, 0x1b
        /*006e*/ 	.short	0x00ff


	//----- nvinfo : EIATTR_MERCURY_ISA_VERSION
	.align		4
        /*0070*/ 	.byte	0x03, 0x5f
        /*0072*/ 	.short	0x0101


	//----- nvinfo : EIATTR_VRC_CTA_INIT_COUNT
	.align		4
        /*0074*/ 	.byte	0x02, 0x4a
	.zero		1
	.zero		1


	//----- nvinfo : EIATTR_EXIT_INSTR_OFFSETS
	.align		4
        /*0078*/ 	.byte	0x04, 0x1c
        /*007a*/ 	.short	(.L_245 - .L_244)


	//   ....[0]....
.L_244:
        /*007c*/ 	.word	0x000000c0


	//   ....[1]....
        /*0080*/ 	.word	0x00000660


	//----- nvinfo : EIATTR_CRS_STACK_SIZE
	.align		4
.L_245:
        /*0084*/ 	.byte	0x04, 0x1e
        /*0086*/ 	.short	(.L_247 - .L_246)
.L_246:
        /*0088*/ 	.word	0x00000000


	//----- nvinfo : EIATTR_CBANK_PARAM_SIZE
	.align		4
.L_247:
        /*008c*/ 	.byte	0x03, 0x19
        /*008e*/ 	.short	0x0028


	//----- nvinfo : EIATTR_PARAM_CBANK
	.align		4
        /*0090*/ 	.byte	0x04, 0x0a
        /*0092*/ 	.short	(.L_249 - .L_248)
	.align		4
.L_248:
        /*0094*/ 	.word	index@(.nv.constant0._ZN6caffe267_GLOBAL__N__43_tmpxft_00006df8_00000000_7_prelu_op_cpp1_ii_889f481a15PReluKernelNCHWIfEEviiiPKT_S4_PS2_)
        /*0098*/ 	.short	0x0380
        /*009a*/ 	.short	0x0028


	//----- nvinfo : EIATTR_SW_WAR
	.align		4
.L_249:
        /*009c*/ 	.byte	0x04, 0x36
        /*009e*/ 	.short	(.L_251 - .L_250)
.L_250:
        /*00a0*/ 	.word	0x00000008
.L_251:


//--------------------- .nv.info._ZN6caffe267_GLOBAL__N__43_tmpxft_00006df8_00000000_7_prelu_op_cpp1_ii_889f481a11PReluKernelIfEEviPKT_S4_PS2_ --------------------------
	.section	.nv.info._ZN6caffe267_GLOBAL__N__43_tmpxft_00006df8_00000000_7_prelu_op_cpp1_ii_889f481a11PReluKernelIfEEviPKT_S4_PS2_,"",@"SHT_CUDA_INFO"
	.sectionflags	@""
	.align	4


	//----- nvinfo : EIATTR_CUDA_API_VERSION
	.align		4
        /*0000*/ 	.byte	0x04, 0x37
        /*0002*/ 	.short	(.L_253 - .L_252)
.L_252:
        /*0004*/ 	.word	0x00000082


	//----- nvinfo : EIATTR_KPARAM_INFO
	.align		4
.L_253:
        /*0008*/ 	.byte	0x04, 0x17
        /*000a*/ 	.short	(.L_255 - .L_254)
.L_254:
        /*000c*/ 	.word	0x00000000
        /*0010*/ 	.short	0x0003
        /*0012*/ 	.short	0x0018
        /*0014*/ 	.byte	0x00, 0xf0, 0x21, 0x00


	//----- nvinfo : EIATTR_KPARAM_INFO
	.align		4
.L_255:
        /*0018*/ 	.byte	0x04, 0x17
        /*001a*/ 	.short	(.L_257 - .L_256)
.L_256:
        /*001c*/ 	.word	0x00000000
        /*0020*/ 	.short	0x0002
        /*0022*/ 	.short	0x0010
        /*0024*/ 	.byte	0x00, 0xf0, 0x21, 0x00


	//----- nvinfo : EIATTR_KPARAM_INFO
	.align		4
.L_257:
        /*0028*/ 	.byte	0x04, 0x17
        /*002a*/ 	.short	(.L_259 - .L_258)
.L_258:
        /*002c*/ 	.word	0x00000000
        /*0030*/ 	.short	0x0001
        /*0032*/ 	.short	0x0008
        /*0034*/ 	.byte	0x00, 0xf0, 0x21, 0x00


	//----- nvinfo : EIATTR_KPARAM_INFO
	.align		4
.L_259:
        /*0038*/ 	.byte	0x04, 0x17
        /*003a*/ 	.short	(.L_261 - .L_260)
.L_260:
        /*003c*/ 	.word	0x00000000
        /*0040*/ 	.short	0x0000
        /*0042*/ 	.short	0x0000
        /*0044*/ 	.byte	0x00, 0xf0, 0x11, 0x00


	//----- nvinfo : EIATTR_SPARSE_MMA_MASK
	.align		4
.L_261:
        /*0048*/ 	.byte	0x03, 0x50
        /*004a*/ 	.short	0x0000


	//----- nvinfo : EIATTR_MAXREG_COUNT
	.align		4
        /*004c*/ 	.byte	0x03, 0x1b
        /*004e*/ 	.short	0x00ff


	//----- nvinfo : EIATTR_MERCURY_ISA_VERSION
	.align		4
        /*0050*/ 	.byte	0x03, 0x5f
        /*0052*/ 	.short	0x0101


	//----- nvinfo : EIATTR_VRC_CTA_INIT_COUNT
	.align		4
        /*0054*/ 	.byte	0x02, 0x4a
	.zero		1
	.zero		1


	//----- nvinfo : EIATTR_EXIT_INSTR_OFFSETS
	.align		4
        /*0058*/ 	.byte	0x04, 0x1c
        /*005a*/ 	.short	(.L_263 - .L_262)


	//   ....[0]....
.L_262:
        /*005c*/ 	.word	0x00000090


	//   ....[1]....
        /*0060*/ 	.word	0x00000240


	//----- nvinfo : EIATTR_CRS_STACK_SIZE
	.align		4
.L_263:
        /*0064*/ 	.byte	0x04, 0x1e
        /*0066*/ 	.short	(.L_265 - .L_264)
.L_264:
        /*0068*/ 	.word	0x00000000


	//----- nvinfo : EIATTR_CBANK_PARAM_SIZE
	.align		4
.L_265:
        /*006c*/ 	.byte	0x03, 0x19
        /*006e*/ 	.short	0x0020


	//----- nvinfo : EIATTR_PARAM_CBANK
	.align		4
        /*0070*/ 	.byte	0x04, 0x0a
        /*0072*/ 	.short	(.L_267 - .L_266)
	.align		4
.L_266:
        /*0074*/ 	.word	index@(.nv.constant0._ZN6caffe267_GLOBAL__N__43_tmpxft_00006df8_00000000_7_prelu_op_cpp1_ii_889f481a11PReluKernelIfEEviPKT_S4_PS2_)
        /*0078*/ 	.short	0x0380
        /*007a*/ 	.short	0x0020


	//----- nvinfo : EIATTR_SW_WAR
	.align		4
.L_267:
        /*007c*/ 	.byte	0x04, 0x36
        /*007e*/ 	.short	(.L_269 - .L_268)
.L_268:
        /*0080*/ 	.word	0x00000008
.L_269:


//--------------------- .nv.callgraph             --------------------------
	.section	.nv.callgraph,"",@"SHT_CUDA_CALLGRAPH"
	.align	4
	.sectionentsize	8
	.align		4
        /*0000*/ 	.word	0x00000000
	.align		4
        /*0004*/ 	.word	0xffffffff
	.align		4
        /*0008*/ 	.word	0x00000000
	.align		4
        /*000c*/ 	.word	0xfffffffe
	.align		4
        /*0010*/ 	.word	0x00000000
	.align		4
        /*0014*/ 	.word	0xfffffffd
	.align		4
        /*0018*/ 	.word	0x00000000
	.align		4
        /*001c*/ 	.word	0xfffffffc


//--------------------- .nv.constant4             --------------------------
	.section	.nv.constant4,"a",@progbits
	.align	8
	.align		8
.nv.constant4:
        /*0000*/ 	.dword	_ZTVSt9basic_iosIcSt11char_traitsIcEE
	.align		8
        /*0008*/ 	.dword	_ZTTSo
	.align		8
        /*0010*/ 	.dword	_ZTVSt15basic_streambufIcSt11char_traitsIcEE
	.align		8
        /*0018*/ 	.dword	_ZTVNSt7__cxx1115basic_stringbufIcSt11char_traitsIcESaIcEEE
	.align		8
        /*0020*/ 	.dword	_ZTTNSt7__cxx1119basic_ostringstreamIcSt11char_traitsIcESaIcEEE
	.align		8
        /*0028*/ 	.dword	_ZTVN10__cxxabiv119__pointer_type_infoE
	.align		8
        /*0030*/ 	.dword	_ZTVN10__cxxabiv120__function_type_infoE
	.align		8
        /*0038*/ 	.dword	_ZTVN10__cxxabiv117__class_type_infoE
	.align		8
        /*0040*/ 	.dword	_ZTVN10__cxxabiv120__si_class_type_infoE
	.align		8
        /*0048*/ 	.dword	_ZTVSt9exception
	.align		8
        /*0050*/ 	.dword	_ZTVN3c105ErrorE
	.align		8
        /*0058*/ 	.dword	_ZTVN3c1020intrusive_ptr_targetE
	.align		8
        /*0060*/ 	.dword	_ZTVN3c1011StorageImplE
	.align		8
        /*0068*/ 	.dword	_ZTVN6caffe28OperatorINS_11CUDAContextEEE
	.align		8
        /*0070*/ 	.dword	_ZTVN6caffe27PReluOpIfNS_11CUDAContextEEE
	.align		8
        /*0078*/ 	.dword	_ZTVN6caffe215PReluGradientOpIfNS_11CUDAContextEEE


//--------------------- .text._ZN6caffe267_GLOBAL__N__43_tmpxft_00006df8_00000000_7_prelu_op_cpp1_ii_889f481a23PReluGradientKernelNHWCIfEEviiPKT_S4_S4_PS2_ --------------------------
	.section	.text._ZN6caffe267_GLOBAL__N__43_tmpxft_00006df8_00000000_7_prelu_op_cpp1_ii_889f481a23PReluGradientKernelNHWCIfEEviiPKT_S4_S4_PS2_,"ax",@progbits
	.align	128
        .global         _ZN6caffe267_GLOBAL__N__43_tmpxft_00006df8_00000000_7_prelu_op_cpp1_ii_889f481a23PReluGradientKernelNHWCIfEEviiPKT_S4_S4_PS2_
        .type           _ZN6caffe267_GLOBAL__N__43_tmpxft_00006df8_00000000_7_prelu_op_cpp1_ii_889f481a23PReluGradientKernelNHWCIfEEviiPKT_S4_S4_PS2_,@function
        .size           _ZN6caffe267_GLOBAL__N__43_tmpxft_00006df8_00000000_7_prelu_op_cpp1_ii_889f481a23PReluGradientKernelNHWCIfEEviiPKT_S4_S4_PS2_,(.L_x_46 - _ZN6caffe267_GLOBAL__N__43_tmpxft_00006df8_00000000_7_prelu_op_cpp1_ii_889f481a23PReluGradientKernelNHWCIfEEviiPKT_S4_S4_PS2_)
        .other          _ZN6caffe267_GLOBAL__N__43_tmpxft_00006df8_00000000_7_prelu_op_cpp1_ii_889f481a23PReluGradientKernelNHWCIfEEviiPKT_S4_S4_PS2_,@"STO_CUDA_ENTRY STV_DEFAULT"
_ZN6caffe267_GLOBAL__N__43_tmpxft_00006df8_00000000_7_prelu_op_cpp1_ii_889f481a23PReluGradientKernelNHWCIfEEviiPKT_S4_S4_PS2_:
.text._ZN6caffe267_GLOBAL__N__43_tmpxft_00006df8_00000000_7_prelu_op_cpp1_ii_889f481a23PReluGradientKernelNHWCIfEEviiPKT_S4_S4_PS2_:
[----:B------:R-:W-:Y:S01]  /*0000*/  LDC R1, c[0x0][0x37c] ;  /* 0x0000df00ff017b82 */ /* 0x000fe20000000800 */
[----:B------:R-:W0:Y:S01]  /*0010*/  S2R R3, SR_CTAID.X ;  /* 0x0000000000037919 */ /* 0x000e220000002500 */
[----:B------:R-:W0:Y:S01]  /*0020*/  LDCU UR6, c[0x0][0x360] ;  /* 0x00006c00ff0677ac */ /* 0x000e220008000800 */
[----:B------:R-:W0:Y:S01]  /*0030*/  S2R R0, SR_TID.X ;  /* 0x0000000000007919 */ /* 0x000e220000002100 */
[----:B------:R-:W1:Y:S02]  /*0040*/  LDCU UR4, c[0x0][0x380] ;  /* 0x00007000ff0477ac */ /* 0x000e640008000800 */
[----:B-1----:R-:W-:Y:S01]  /*0050*/  USHF.R.S32.HI UR7, URZ, 0x1f, UR4 ;  /* 0x0000001fff077899 */ /* 0x002fe20008011404 */
[----:B0-----:R-:W-:-:S05]  /*0060*/  IMAD R3, R3, UR6, R0 ;  /* 0x0000000603037c24 */ /* 0x001fca000f8e0200 */
[----:B------:R-:W-:-:S04]  /*0070*/  ISETP.GE.U32.AND P0, PT, R3, UR4, PT ;  /* 0x0000000403007c0c */ /* 0x000fc8000bf06070 */
[----:B------:R-:W-:-:S13]  /*0080*/  ISETP.GE.U32.AND.EX P0, PT, RZ, UR7, PT, P0 ;  /* 0x00000007ff007c0c */ /* 0x000fda000bf06100 */
[----:B------:R-:W-:Y:S05]  /*0090*/  @P0 EXIT ;  /* 0x000000000000094d */ /* 0x000fea0003800000 */
[----:B------:R-:W0:Y:S01]  /*00a0*/  LDCU UR5, c[0x0][0x384] ;  /* 0x00007080ff0577ac */ /* 0x000e220008000800 */
[----:B------:R-:W-:Y:S01]  /*00b0*/  BSSY.RECONVERGENT B0, `(.L_x_0) ;  /* 0x000003f000007945 */ /* 0x000fe20003800200 */
[----:B------:R-:W-:Y:S01]  /*00c0*/  IMAD.MOV.U32 R0, RZ, RZ, RZ ;  /* 0x000000ffff007224 */ /* 0x000fe200078e00ff */
[----:B------:R-:W1:Y:S01]  /*00d0*/  LDCU UR4, c[0x0][0x370] ;  /* 0x00006e00ff0477ac */ /* 0x000e620008000800 */
[----:B------:R-:W2:Y:S01]  /*00e0*/  LDCU.64 UR8, c[0x0][0x358] ;  /* 0x00006b00ff0877ac */ /* 0x000ea20008000a00 */
[----:B------:R-:W3:Y:S01]  /*00f0*/  LDCU UR18, c[0x0][0x384] ;  /* 0x00007080ff1277ac */ /* 0x000ee20008000800 */
[----:B------:R-:W4:Y:S01]  /*0100*/  LDCU UR19, c[0x0][0x380] ;  /* 0x00007000ff1377ac */ /* 0x000f220008000800 */
[----:B------:R-:W2:Y:S01]  /*0110*/  LDCU.64 UR10, c[0x0][0x388] ;  /* 0x00007100ff0a77ac */ /* 0x000ea20008000a00 */
[----:B------:R-:W2:Y:S01]  /*0120*/  LDCU.64 UR16, c[0x0][0x3a0] ;  /* 0x00007400ff1077ac */ /* 0x000ea20008000a00 */
[----:B------:R-:W2:Y:S01]  /*0130*/  LDCU.128 UR12, c[0x0][0x390] ;  /* 0x00007200ff0c77ac */ /* 0x000ea20008000c00 */
[----:B0-----:R-:W-:-:S02]  /*0140*/  USHF.R.S32.HI UR5, URZ, 0x1f, UR5 ;  /* 0x0000001fff057899 */ /* 0x001fc40008011405 */
[----:B-1----:R-:W-:-:S12]  /*0150*/  UIMAD UR6, UR6, UR4, URZ ;  /* 0x00000004060672a4 */ /* 0x002fd8000f8e02ff */
.L_x_4:
[----:B------:R-:W-:Y:S01]  /*0160*/  LOP3.LUT R2, R0, UR5, RZ, 0xfc, !PT ;  /* 0x0000000500027c12 */ /* 0x000fe2000f8efcff */
[----:B------:R-:W-:Y:S03]  /*0170*/  BSSY.RECONVERGENT B1, `(.L_x_1) ;  /* 0x0000019000017945 */ /* 0x000fe60003800200 */
[----:B------:R-:W-:-:S13]  /*0180*/  ISETP.NE.U32.AND P0, PT, R2, RZ, PT ;  /* 0x000000ff0200720c */ /* 0x000fda0003f05070 */
[----:B------:R-:W-:Y:S05]  /*0190*/  @!P0 BRA `(.L_x_2) ;  /* 0x0000000000108947 */ /* 0x000fea0003800000 */
[----:B------:R-:W-:-:S07]  /*01a0*/  MOV R2, 0x1c0 ;  /* 0x000001c000027802 */ /* 0x000fce0000000f00 */
[----:B--234-:R-:W-:Y:S05]  /*01b0*/  CALL.REL.NOINC `($__internal_0_$__cuda_sm20_rem_u64) ;  /* 0x0000000000c07944 */ /* 0x01cfea0003c00000 */
[----:B------:R-:W-:Y:S01]  /*01c0*/  IMAD.MOV.U32 R2, RZ, RZ, R6 ;  /* 0x000000ffff027224 */ /* 0x000fe200078e0006 */
[----:B------:R-:W-:Y:S06]  /*01d0*/  BRA `(.L_x_3) ;  /* 0x0000000000487947 */ /* 0x000fec0003800000 */
.L_x_2:
[----:B---3--:R-:W0:Y:S01]  /*01e0*/  I2F.U32.RP R2, UR18 ;  /* 0x0000001200027d06 */ /* 0x008e220008209000 */
[----:B------:R-:W-:-:S07]  /*01f0*/  ISETP.NE.U32.AND P1, PT, RZ, UR18, PT ;  /* 0x00000012ff007c0c */ /* 0x000fce000bf25070 */
[----:B0-----:R-:W0:Y:S02]  /*0200*/  MUFU.RCP R2, R2 ;  /* 0x0000000200027308 */ /* 0x001e240000001000 */
[----:B0-----:R-:W-:-:S06]  /*0210*/  VIADD R4, R2, 0xffffffe ;  /* 0x0ffffffe02047836 */ /* 0x001fcc0000000000 */
[----:B------:R0:W1:Y:S02]  /*0220*/  F2I.FTZ.U32.TRUNC.NTZ R5, R4 ;  /* 0x0000000400057305 */ /* 0x000064000021f000 */
[----:B0-----:R-:W-:Y:S02]  /*0230*/  HFMA2 R4, -RZ, RZ, 0, 0 ;  /* 0x00000000ff047431 */ /* 0x001fe400000001ff */
[----:B-1----:R-:W-:-:S04]  /*0240*/  IMAD.MOV R7, RZ, RZ, -R5 ;  /* 0x000000ffff077224 */ /* 0x002fc800078e0a05 */
[----:B------:R-:W-:-:S04]  /*0250*/  IMAD R7, R7, UR18, RZ ;  /* 0x0000001207077c24 */ /* 0x000fc8000f8e02ff */
[----:B------:R-:W-:-:S06]  /*0260*/  IMAD.HI.U32 R6, R5, R7, R4 ;  /* 0x0000000705067227 */ /* 0x000fcc00078e0004 */
[----:B------:R-:W-:-:S04]  /*0270*/  IMAD.HI.U32 R6, R6, R3, RZ ;  /* 0x0000000306067227 */ /* 0x000fc800078e00ff */
[----:B------:R-:W-:-:S04]  /*0280*/  IMAD.MOV R6, RZ, RZ, -R6 ;  /* 0x000000ffff067224 */ /* 0x000fc800078e0a06 */
[----:B------:R-:W-:-:S05]  /*0290*/  IMAD R5, R6, UR18, R3 ;  /* 0x0000001206057c24 */ /* 0x000fca000f8e0203 */
[----:B------:R-:W-:-:S13]  /*02a0*/  ISETP.GE.U32.AND P0, PT, R5, UR18, PT ;  /* 0x0000001205007c0c */ /* 0x000fda000bf06070 */
[----:B------:R-:W-:-:S05]  /*02b0*/  @P0 VIADD R5, R5, -UR18 ;  /* 0x8000001205050c36 */ /* 0x000fca0008000000 */
[----:B------:R-:W-:-:S13]  /*02c0*/  ISETP.GE.U32.AND P0, PT, R5, UR18, PT ;  /* 0x0000001205007c0c */ /* 0x000fda000bf06070 */
[----:B------:R-:W-:Y:S01]  /*02d0*/  @P0 VIADD R5, R5, -UR18 ;  /* 0x8000001205050c36 */ /* 0x000fe20008000000 */
[----:B------:R-:W-:-:S05]  /*02e0*/  @!P1 LOP3.LUT R5, RZ, UR18, RZ, 0x33, !PT ;  /* 0x00000012ff059c12 */ /* 0x000fca000f8e33ff */
[----:B------:R-:W-:-:S07]  /*02f0*/  IMAD.MOV.U32 R2, RZ, RZ, R5 ;  /* 0x000000ffff027224 */ /* 0x000fce00078e0005 */
.L_x_3:
[----:B--2-4-:R-:W-:Y:S05]  /*0300*/  BSYNC.RECONVERGENT B1 ;  /* 0x0000000000017941 */ /* 0x014fea0003800200 */
.L_x_1:
[C---:B------:R-:W-:Y:S02]  /*0310*/  SHF.L.U32 R10, R3.reuse, 0x2, RZ ;  /* 0x00000002030a7819 */ /* 0x040fe400000006ff */
[----:B------:R-:W-:Y:S02]  /*0320*/  SHF.L.U64.HI R11, R3, 0x2, R0 ;  /* 0x00000002030b7819 */ /* 0x000fe40000010200 */
[C---:B------:R-:W-:Y:S02]  /*0330*/  IADD3 R4, P0, PT, R10.reuse, UR10, RZ ;  /* 0x0000000a0a047c10 */ /* 0x040fe4000ff1e0ff */
[----:B------:R-:W-:Y:S02]  /*0340*/  IADD3 R6, P1, PT, R10, UR14, RZ ;  /* 0x0000000e0a067c10 */ /* 0x000fe4000ff3e0ff */
[C---:B------:R-:W-:Y:S02]  /*0350*/  IADD3.X R5, PT, PT, R11.reuse, UR11, RZ, P0, !PT ;  /* 0x0000000b0b057c10 */ /* 0x040fe400087fe4ff */
[----:B------:R-:W-:-:S02]  /*0360*/  IADD3.X R7, PT, PT, R11, UR15, RZ, P1, !PT ;  /* 0x0000000f0b077c10 */ /* 0x000fc40008ffe4ff */
[----:B------:R-:W-:Y:S01]  /*0370*/  SHF.R.S32.HI R9, RZ, 0x1f, R2 ;  /* 0x0000001fff097819 */ /* 0x000fe20000011402 */
[----:B------:R-:W2:Y:S01]  /*0380*/  LDG.E R4, desc[UR8][R4.64] ;  /* 0x0000000804047981 */ /* 0x000ea2000c1e1900 */
[----:B------:R-:W-:-:S03]  /*0390*/  LEA R8, P0, R2, UR12, 0x2 ;  /* 0x0000000c02087c11 */ /* 0x000fc6000f8010ff */
[----:B------:R-:W3:Y:S01]  /*03a0*/  LDG.E R6, desc[UR8][R6.64] ;  /* 0x0000000806067981 */ /* 0x000ee2000c1e1900 */
[----:B------:R-:W-:-:S05]  /*03b0*/  LEA.HI.X R9, R2, UR13, R9, 0x2, P0 ;  /* 0x0000000d02097c11 */ /* 0x000fca00080f1409 */
[----:B------:R-:W4:Y:S01]  /*03c0*/  LDG.E R8, desc[UR8][R8.64] ;  /* 0x0000000808087981 */ /* 0x000f22000c1e1900 */
[----:B------:R-:W-:-:S04]  /*03d0*/  IADD3 R10, P2, PT, R10, UR16, RZ ;  /* 0x000000100a0a7c10 */ /* 0x000fc8000ff5e0ff */
[----:B------:R-:W-:Y:S02]  /*03e0*/  IADD3.X R11, PT, PT, R11, UR17, RZ, P2, !PT ;  /* 0x000000110b0b7c10 */ /* 0x000fe400097fe4ff */
[C---:B--2---:R-:W-:Y:S02]  /*03f0*/  FSETP.GT.AND P0, PT, R4.reuse, RZ, PT ;  /* 0x000000ff0400720b */ /* 0x044fe40003f04000 */
[----:B------:R-:W-:Y:S02]  /*0400*/  FSETP.GTU.AND P1, PT, R4, RZ, PT ;  /* 0x000000ff0400720b */ /* 0x000fe40003f2c000 */
[C---:B---3--:R-:W-:Y:S02]  /*0410*/  FSEL R2, R6.reuse, RZ, P0 ;  /* 0x000000ff06027208 */ /* 0x048fe40000000000 */
[----:B------:R-:W-:Y:S02]  /*0420*/  FSEL R13, R6, RZ, !P1 ;  /* 0x000000ff060d7208 */ /* 0x000fe40004800000 */
[----:B------:R-:W-:-:S03]  /*0430*/  IADD3 R3, P0, PT, R3, UR6, RZ ;  /* 0x0000000603037c10 */ /* 0x000fc6000ff1e0ff */
[----:B----4-:R-:W-:Y:S02]  /*0440*/  FFMA R13, R13, R8, R2 ;  /* 0x000000080d0d7223 */ /* 0x010fe40000000002 */
[----:B------:R-:W-:Y:S01]  /*0450*/  IMAD.X R0, RZ, RZ, R0, P0 ;  /* 0x000000ffff007224 */ /* 0x000fe200000e0600 */
[----:B------:R-:W-:Y:S02]  /*0460*/  ISETP.GE.U32.AND P0, PT, R3, UR19, PT ;  /* 0x0000001303007c0c */ /* 0x000fe4000bf06070 */
[----:B------:R0:W-:Y:S02]  /*0470*/  STG.E desc[UR8][R10.64], R13 ;  /* 0x0000000d0a007986 */ /* 0x0001e4000c101908 */
[----:B------:R-:W-:-:S13]  /*0480*/  ISETP.GE.U32.AND.EX P0, PT, R0, UR7, PT, P0 ;  /* 0x0000000700007c0c */ /* 0x000fda000bf06100 */
[----:B0-----:R-:W-:Y:S05]  /*0490*/  @!P0 BRA `(.L_x_4) ;  /* 0xfffffffc00308947 */ /* 0x001fea000383ffff */
[----:B------:R-:W-:Y:S05]  /*04a0*/  BSYNC.RECONVERGENT B0 ;  /* 0x0000000000007941 */ /* 0x000fea0003800200 */
.L_x_0:
[----:B------:R-:W-:Y:S05]  /*04b0*/  EXIT ;  /* 0x000000000000794d */ /* 0x000fea0003800000 */
        .weak           $__internal_0_$__cuda_sm20_rem_u64
        .type           $__internal_0_$__cuda_sm20_rem_u64,@function
        .size           $__internal_0_$__cuda_sm20_rem_u64,(.L_x_46 - $__internal_0_$__cuda_sm20_rem_u64)
$__internal_0_$__cuda_sm20_rem_u64:
[----:B------:R-:W0:Y:S02]  /*04c0*/  LDCU UR4, c[0x0][0x384] ;  /* 0x00007080ff0477ac */ /* 0x000e240008000800 */
[----:B0-----:R-:W0:Y:S08]  /*04d0*/  I2F.U64.RP R8, UR4 ;  /* 0x0000000400087d12 */ /* 0x001e300008309000 */
[----:B0-----:R-:W0:Y:S02]  /*04e0*/  MUFU.RCP R8, R8 ;  /* 0x0000000800087308 */ /* 0x001e240000001000 */
[----:B0-----:R-:W-:-:S06]  /*04f0*/  VIADD R4, R8, 0x1ffffffe ;  /* 0x1ffffffe08047836 */ /* 0x001fcc0000000000 */
[----:B------:R-:W0:Y:S02]  /*0500*/  F2I.U64.TRUNC R4, R4 ;  /* 0x0000000400047311 */ /* 0x000e24000020d800 */
[----:B0-----:R-:W-:-:S04]  /*0510*/  IMAD.WIDE.U32 R6, R4, UR4, RZ ;  /* 0x0000000404067c25 */ /* 0x001fc8000f8e00ff */
[----:B------:R-:W-:Y:S01]  /*0520*/  IMAD R7, R4, UR5, R7 ;  /* 0x0000000504077c24 */ /* 0x000fe2000f8e0207 */
[----:B------:R-:W-:-:S03]  /*0530*/  IADD3 R9, P0, PT, RZ, -R6, RZ ;  /* 0x80000006ff097210 */ /* 0x000fc60007f1e0ff */
[----:B------:R-:W-:Y:S02]  /*0540*/  IMAD R7, R5, UR4, R7 ;  /* 0x0000000405077c24 */ /* 0x000fe4000f8e0207 */
[----:B------:R-:W-:-:S04]  /*0550*/  IMAD.HI.U32 R6, R4, R9, RZ ;  /* 0x0000000904067227 */ /* 0x000fc800078e00ff */
[----:B------:R-:W-:Y:S01]  /*0560*/  IMAD.X R11, RZ, RZ, ~R7, P0 ;  /* 0x000000ffff0b7224 */ /* 0x000fe200000e0e07 */
[----:B------:R-:W-:-:S03]  /*0570*/  MOV R7, R4 ;  /* 0x0000000400077202 */ /* 0x000fc60000000f00 */
[-C--:B------:R-:W-:Y:S02]  /*0580*/  IMAD R13, R5, R11.reuse, RZ ;  /* 0x0000000b050d7224 */ /* 0x080fe400078e02ff */
[----:B------:R-:W-:-:S04]  /*0590*/  IMAD.WIDE.U32 R6, P0, R4, R11, R6 ;  /* 0x0000000b04067225 */ /* 0x000fc80007800006 */
[----:B------:R-:W-:-:S04]  /*05a0*/  IMAD.HI.U32 R11, R5, R11, RZ ;  /* 0x0000000b050b7227 */ /* 0x000fc800078e00ff */
[----:B------:R-:W-:-:S05]  /*05b0*/  IMAD.HI.U32 R6, P1, R5, R9, R6 ;  /* 0x0000000905067227 */ /* 0x000fca0007820006 */
[----:B------:R-:W-:Y:S01]  /*05c0*/  IADD3 R7, P2, PT, R13, R6, RZ ;  /* 0x000000060d077210 */ /* 0x000fe20007f5e0ff */
[----:B------:R-:W-:-:S04]  /*05d0*/  IMAD.X R6, R11, 0x1, R5, P0 ;  /* 0x000000010b067824 */ /* 0x000fc800000e0605 */
[----:B------:R-:W-:Y:S01]  /*05e0*/  IMAD.WIDE.U32 R4, R7, UR4, RZ ;  /* 0x0000000407047c25 */ /* 0x000fe2000f8e00ff */
[----:B------:R-:W-:-:S03]  /*05f0*/  IADD3.X R9, PT, PT, RZ, RZ, R6, P2, P1 ;  /* 0x000000ffff097210 */ /* 0x000fc600017e2406 */
[----:B------:R-:W-:Y:S01]  /*0600*/  IMAD R6, R7, UR5, R5 ;  /* 0x0000000507067c24 */ /* 0x000fe2000f8e0205 */
[----:B------:R-:W-:-:S03]  /*0610*/  IADD3 R5, P0, PT, RZ, -R4, RZ ;  /* 0x80000004ff057210 */ /* 0x000fc60007f1e0ff */
[----:B------:R-:W-:Y:S02]  /*0620*/  IMAD R4, R9, UR4, R6 ;  /* 0x0000000409047c24 */ /* 0x000fe4000f8e0206 */
[----:B------:R-:W-:-:S04]  /*0630*/  IMAD.HI.U32 R6, R7, R5, RZ ;  /* 0x0000000507067227 */ /* 0x000fc800078e00ff */
[----:B------:R-:W-:-:S04]  /*0640*/  IMAD.X R4, RZ, RZ, ~R4, P0 ;  /* 0x000000ffff047224 */ /* 0x000fc800000e0e04 */
[----:B------:R-:W-:-:S04]  /*0650*/  IMAD.WIDE.U32 R6, P0, R7, R4, R6 ;  /* 0x0000000407067225 */ /* 0x000fc80007800006 */
[C---:B------:R-:W-:Y:S02]  /*0660*/  IMAD R8, R9.reuse, R4, RZ ;  /* 0x0000000409087224 */ /* 0x040fe400078e02ff */
[----:B------:R-:W-:-:S04]  /*0670*/  IMAD.HI.U32 R7, P1, R9, R5, R6 ;  /* 0x0000000509077227 */ /* 0x000fc80007820006 */
[----:B------:R-:W-:Y:S02]  /*0680*/  HFMA2 R5, -RZ, RZ, 0, 0 ;  /* 0x00000000ff057431 */ /* 0x000fe400000001ff */
[----:B------:R-:W-:Y:S01]  /*0690*/  IMAD.HI.U32 R4, R9, R4, RZ ;  /* 0x0000000409047227 */ /* 0x000fe200078e00ff */
[----:B------:R-:W-:-:S03]  /*06a0*/  IADD3 R7, P2, PT, R8, R7, RZ ;  /* 0x0000000708077210 */ /* 0x000fc60007f5e0ff */
[----:B------:R-:W-:Y:S02]  /*06b0*/  IMAD.X R9, R4, 0x1, R9, P0 ;  /* 0x0000000104097824 */ /* 0x000fe400000e0609 */
[----:B------:R-:W-:-:S03]  /*06c0*/  IMAD.HI.U32 R4, R7, R3, RZ ;  /* 0x0000000307047227 */ /* 0x000fc600078e00ff */
[----:B------:R-:W-:Y:S01]  /*06d0*/  IADD3.X R9, PT, PT, RZ, RZ, R9, P2, P1 ;  /* 0x000000ffff097210 */ /* 0x000fe200017e2409 */
[----:B------:R-:W-:-:S04]  /*06e0*/  IMAD.WIDE.U32 R4, R7, R0, R4 ;  /* 0x0000000007047225 */ /* 0x000fc800078e0004 */
[C---:B------:R-:W-:Y:S02]  /*06f0*/  IMAD R7, R9.reuse, R0, RZ ;  /* 0x0000000009077224 */ /* 0x040fe400078e02ff */
[----:B------:R-:W-:-:S04]  /*0700*/  IMAD.HI.U32 R4, P0, R9, R3, R4 ;  /* 0x0000000309047227 */ /* 0x000fc80007800004 */
[----:B------:R-:W-:Y:S01]  /*0710*/  IMAD.HI.U32 R6, R9, R0, RZ ;  /* 0x0000000009067227 */ /* 0x000fe200078e00ff */
[----:B------:R-:W-:-:S03]  /*0720*/  IADD3 R7, P1, PT, R7, R4, RZ ;  /* 0x0000000407077210 */ /* 0x000fc60007f3e0ff */
[----:B------:R-:W-:Y:S02]  /*0730*/  IMAD.X R6, RZ, RZ, R6, P0 ;  /* 0x000000ffff067224 */ /* 0x000fe400000e0606 */
[----:B------:R-:W-:-:S04]  /*0740*/  IMAD.WIDE.U32 R4, R7, UR4, RZ ;  /* 0x0000000407047c25 */ /* 0x000fc8000f8e00ff */
[----:B------:R-:W-:Y:S01]  /*0750*/  IMAD.X R6, RZ, RZ, R6, P1 ;  /* 0x000000ffff067224 */ /* 0x000fe200008e0606 */
[----:B------:R-:W-:Y:S01]  /*0760*/  IADD3 R8, P1, PT, -R4, R3, RZ ;  /* 0x0000000304087210 */ /* 0x000fe20007f3e1ff */
[----:B------:R-:W-:-:S03]  /*0770*/  IMAD R7, R7, UR5, R5 ;  /* 0x0000000507077c24 */ /* 0x000fc6000f8e0205 */
[----:B------:R-:W-:Y:S01]  /*0780*/  ISETP.GE.U32.AND P0, PT, R8, UR4, PT ;  /* 0x0000000408007c0c */ /* 0x000fe2000bf06070 */
[----:B------:R-:W-:-:S04]  /*0790*/  IMAD R7, R6, UR4, R7 ;  /* 0x0000000406077c24 */ /* 0x000fc8000f8e0207 */
[----:B------:R-:W-:Y:S01]  /*07a0*/  IMAD.X R7, R0, 0x1, ~R7, P1 ;  /* 0x0000000100077824 */ /* 0x000fe200008e0e07 */
[----:B------:R-:W-:-:S04]  /*07b0*/  IADD3 R5, P1, PT, R8, -UR4, RZ ;  /* 0x8000000408057c10 */ /* 0x000fc8000ff3e0ff */
[C---:B------:R-:W-:Y:S02]  /*07c0*/  ISETP.GE.U32.AND.EX P0, PT, R7.reuse, UR5, PT, P0 ;  /* 0x0000000507007c0c */ /* 0x040fe4000bf06100 */
[----:B------:R-:W-:Y:S02]  /*07d0*/  IADD3.X R4, PT, PT, R7, ~UR5, RZ, P1, !PT ;  /* 0x8000000507047c10 */ /* 0x000fe40008ffe4ff */
[----:B------:R-:W-:Y:S02]  /*07e0*/  SEL R5, R5, R8, P0 ;  /* 0x0000000805057207 */ /* 0x000fe40000000000 */
[----:B------:R-:W-:Y:S02]  /*07f0*/  SEL R4, R4, R7, P0 ;  /* 0x0000000704047207 */ /* 0x000fe40000000000 */
[C---:B------:R-:W-:Y:S02]  /*0800*/  ISETP.GE.U32.AND P0, PT, R5.reuse, UR4, PT ;  /* 0x0000000405007c0c */ /* 0x040fe4000bf06070 */
[----:B------:R-:W-:-:S02]  /*0810*/  IADD3 R6, PT, PT, R5, -UR4, RZ ;  /* 0x8000000405067c10 */ /* 0x000fc4000fffe0ff */
[----:B------:R-:W-:Y:S01]  /*0820*/  ISETP.GE.U32.AND.EX P0, PT, R4, UR5, PT, P0 ;  /* 0x0000000504007c0c */ /* 0x000fe2000bf06100 */
[----:B------:R-:W-:Y:S01]  /*0830*/  IMAD.MOV.U32 R4, RZ, RZ, R2 ;  /* 0x000000ffff047224 */ /* 0x000fe200078e0002 */
[----:B------:R-:W-:Y:S02]  /*0840*/  ISETP.NE.U32.AND P1, PT, RZ, UR4, PT ;  /* 0x00000004ff007c0c */ /* 0x000fe4000bf25070 */
[----:B------:R-:W-:Y:S01]  /*0850*/  SEL R6, R6, R5, P0 ;  /* 0x0000000506067207 */ /* 0x000fe20000000000 */
[----:B------:R-:W-:Y:S01]  /*0860*/  IMAD.MOV.U32 R5, RZ, RZ, 0x0 ;  /* 0x00000000ff057424 */ /* 0x000fe200078e00ff */
[----:B------:R-:W-:-:S04]  /*0870*/  ISETP.NE.AND.EX P1, PT, RZ, UR5, PT, P1 ;  /* 0x00000005ff007c0c */ /* 0x000fc8000bf25310 */
[----:B------:R-:W-:Y:S01]  /*0880*/  SEL R6, R6, 0xffffffff, P1 ;  /* 0xffffffff06067807 */ /* 0x000fe20000800000 */
[----:B------:R-:W-:Y:S08]  /*0890*/  RET.REL.NODEC R4 `(_ZN6caffe267_GLOBAL__N__43_tmpxft_00006df8_00000000_7_prelu_op_cpp1_ii_889f481a23PReluGradientKernelNHWCIfEEviiPKT_S4_S4_PS2_) ;  /* 0xfffffff404d87950 */ /* 0x000ff00003c3ffff */
.L_x_5:
[----:B------:R-:W-:-:S00]  /*08a0*/  BRA `(.L_x_5) ;  /* 0xfffffffc00fc7947 */ /* 0x000fc0000383ffff */
[----:B------:R-:W-:-:S00]  /*08b0*/  NOP ;  /* 0x0000000000007918 */ /* 0x000fc00000000000 */
        /* <DEDUP_REMOVED lines=12> */
.L_x_46:


//--------------------- .text._ZN6caffe267_GLOBAL__N__43_tmpxft_00006df8_00000000_7_prelu_op_cpp1_ii_889f481a24PReluWGradientKernelNHWCIfEEviiiPKT_S4_PS2_ --------------------------
	.section	.text._ZN6caffe267_GLOBAL__N__43_tmpxft_00006df8_00000000_7_prelu_op_cpp1_ii_889f481a24PReluWGradientKernelNHWCIfEEviiiPKT_S4_PS2_,"ax",@progbits
	.align	128
        .global         _ZN6caffe267_GLOBAL__N__43_tmpxft_00006df8_00000000_7_prelu_op_cpp1_ii_889f481a24PReluWGradientKernelNHWCIfEEviiiPKT_S4_PS2_
        .type           _ZN6caffe267_GLOBAL__N__43_tmpxft_00006df8_00000000_7_prelu_op_cpp1_ii_889f481a24PReluWGradientKernelNHWCIfEEviiiPKT_S4_PS2_,@function
        .size           _ZN6caffe267_GLOBAL__N__43_tmpxft_00006df8_00000000_7_prelu_op_cpp1_ii_889f481a24PReluWGradientKernelNHWCIfEEviiiPKT_S4_PS2_,(.L_x_53 - _ZN6caffe267_GLOBAL__N__43_tmpxft_00006df8_00000000_7_prelu_op_cpp1_ii_889f481a24PReluWGradientKernelNHWCIfEEviiiPKT_S4_PS2_)
        .other          _ZN6caffe267_GLOBAL__N__43_tmpxft_00006df8_00000000_7_prelu_op_cpp1_ii_889f481a24PReluWGradientKernelNHWCIfEEviiiPKT_S4_PS2_,@"STO_CUDA_ENTRY STV_DEFAULT"
_ZN6caffe267_GLOBAL__N__43_tmpxft_00006df8_00000000_7_prelu_op_cpp1_ii_889f481a24PReluWGradientKernelNHWCIfEEviiiPKT_S4_PS2_:
.text._ZN6caffe267_GLOBAL__N__43_tmpxft_00006df8_00000000_7_prelu_op_cpp1_ii_889f481a24PReluWGradientKernelNHWCIfEEviiiPKT_S4_PS2_:
[----:B------:R-:W-:Y:S08]  /*0000*/  LDC R1, c[0x0][0x37c] ;  /* 0x0000df00ff017b82 */ /* 0x000ff00000000800 */
[----:B------:R-:W0:Y:S01]  /*0010*/  LDC R3, c[0x0][0x380] ;  /* 0x0000e000ff037b82 */ /* 0x000e220000000800 */
[----:B------:R-:W1:Y:S01]  /*0020*/  LDCU.64 UR4, c[0x0][0x358] ;  /* 0x00006b00ff0477ac */ /* 0x000e620008000a00 */
[----:B------:R-:W-:Y:S01]  /*0030*/  BSSY.RECONVERGENT B0, `(.L_x_6) ;  /* 0x000002f000007945 */ /* 0x000fe20003800200 */
[----:B------:R-:W-:-:S05]  /*0040*/  IMAD.MOV.U32 R12, RZ, RZ, RZ ;  /* 0x000000ffff0c7224 */ /* 0x000fca00078e00ff */
[----:B------:R-:W2:Y:S01]  /*0050*/  LDC R6, c[0x0][0x388] ;  /* 0x0000e200ff067b82 */ /* 0x000ea20000000800 */
[----:B0-----:R-:W-:-:S04]  /*0060*/  IABS R7, R3 ;  /* 0x0000000300077213 */ /* 0x001fc80000000000 */
[----:B------:R-:W0:Y:S08]  /*0070*/  I2F.RP R0, R7 ;  /* 0x0000000700007306 */ /* 0x000e300000209400 */
[----:B0-----:R-:W0:Y:S02]  /*0080*/  MUFU.RCP R0, R0 ;  /* 0x0000000000007308 */ /* 0x001e240000001000 */
[----:B0-----:R-:W-:-:S06]  /*0090*/  VIADD R4, R0, 0xffffffe ;  /* 0x0ffffffe00047836 */ /* 0x001fcc0000000000 */
[----:B------:R0:W3:Y:S02]  /*00a0*/  F2I.FTZ.U32.TRUNC.NTZ R5, R4 ;  /* 0x0000000400057305 */ /* 0x0000e4000021f000 */
[----:B0-----:R-:W-:Y:S02]  /*00b0*/  HFMA2 R4, -RZ, RZ, 0, 0 ;  /* 0x00000000ff047431 */ /* 0x001fe400000001ff */
[----:B---3--:R-:W-:-:S04]  /*00c0*/  IMAD.MOV R2, RZ, RZ, -R5 ;  /* 0x000000ffff027224 */ /* 0x008fc800078e0a05 */
[----:B------:R-:W-:Y:S01]  /*00d0*/  IMAD R9, R2, R7, RZ ;  /* 0x0000000702097224 */ /* 0x000fe200078e02ff */
[----:B--2---:R-:W-:-:S03]  /*00e0*/  IABS R2, R6 ;  /* 0x0000000600027213 */ /* 0x004fc60000000000 */
[----:B------:R-:W-:-:S06]  /*00f0*/  IMAD.HI.U32 R5, R5, R9, R4 ;  /* 0x0000000905057227 */ /* 0x000fcc00078e0004 */
[----:B------:R-:W-:-:S04]  /*0100*/  IMAD.HI.U32 R5, R5, R2, RZ ;  /* 0x0000000205057227 */ /* 0x000fc800078e00ff */
[----:B------:R-:W-:-:S04]  /*0110*/  IMAD.MOV R0, RZ, RZ, -R5 ;  /* 0x000000ffff007224 */ /* 0x000fc800078e0a05 */
[C---:B------:R-:W-:Y:S02]  /*0120*/  IMAD R0, R7.reuse, R0, R2 ;  /* 0x0000000007007224 */ /* 0x040fe400078e0202 */
[----:B------:R-:W0:Y:S03]  /*0130*/  S2R R2, SR_TID.X ;  /* 0x0000000000027919 */ /* 0x000e260000002100 */
[----:B------:R-:W-:-:S13]  /*0140*/  ISETP.GT.U32.AND P2, PT, R7, R0, PT ;  /* 0x000000000700720c */ /* 0x000fda0003f44070 */
[-C--:B------:R-:W-:Y:S01]  /*0150*/  @!P2 IADD3 R0, PT, PT, R0, -R7.reuse, RZ ;  /* 0x800000070000a210 */ /* 0x080fe20007ffe0ff */
[----:B------:R-:W-:Y:S01]  /*0160*/  @!P2 VIADD R5, R5, 0x1 ;  /* 0x000000010505a836 */ /* 0x000fe20000000000 */
[----:B------:R-:W-:Y:S02]  /*0170*/  ISETP.NE.AND P2, PT, R3, RZ, PT ;  /* 0x000000ff0300720c */ /* 0x000fe40003f45270 */
[----:B------:R-:W-:Y:S02]  /*0180*/  ISETP.GE.U32.AND P0, PT, R0, R7, PT ;  /* 0x000000070000720c */ /* 0x000fe40003f06070 */
[----:B------:R-:W-:-:S04]  /*0190*/  LOP3.LUT R0, R6, R3, RZ, 0x3c, !PT ;  /* 0x0000000306007212 */ /* 0x000fc800078e3cff */
[----:B------:R-:W-:Y:S02]  /*01a0*/  ISETP.GE.AND P1, PT, R0, RZ, PT ;  /* 0x000000ff0000720c */ /* 0x000fe40003f26270 */
[----:B------:R-:W2:Y:S05]  /*01b0*/  S2R R0, SR_CTAID.X ;  /* 0x0000000000007919 */ /* 0x000eaa0000002500 */
[----:B------:R-:W-:-:S05]  /*01c0*/  @P0 IADD3 R5, PT, PT, R5, 0x1, RZ ;  /* 0x0000000105050810 */ /* 0x000fca0007ffe0ff */
[----:B------:R-:W-:-:S05]  /*01d0*/  IMAD.MOV.U32 R15, RZ, RZ, R5 ;  /* 0x000000ffff0f7224 */ /* 0x000fca00078e0005 */
[----:B------:R-:W-:Y:S02]  /*01e0*/  @!P1 IADD3 R15, PT, PT, -R15, RZ, RZ ;  /* 0x000000ff0f0f9210 */ /* 0x000fe40007ffe1ff */
[----:B------:R-:W-:-:S04]  /*01f0*/  @!P2 LOP3.LUT R15, RZ, R3, RZ, 0x33, !PT ;  /* 0x00000003ff0fa212 */ /* 0x000fc800078e33ff */
[----:B0-----:R-:W-:-:S13]  /*0200*/  ISETP.GE.AND P0, PT, R2, R15, PT ;  /* 0x0000000f0200720c */ /* 0x001fda0003f06270 */
[----:B-12---:R-:W-:Y:S05]  /*0210*/  @P0 BRA `(.L_x_7) ;  /* 0x0000000000400947 */ /* 0x006fea0003800000 */
[----:B------:R-:W0:Y:S01]  /*0220*/  LDC R16, c[0x0][0x360] ;  /* 0x0000d800ff107b82 */ /* 0x000e220000000800 */
[----:B------:R-:W-:Y:S01]  /*0230*/  MOV R12, RZ ;  /* 0x000000ff000c7202 */ /* 0x000fe20000000f00 */
[----:B------:R-:W-:-:S06]  /*0240*/  IMAD.MOV.U32 R13, RZ, RZ, R2 ;  /* 0x000000ffff0d7224 */ /* 0x000fcc00078e0002 */
[----:B------:R-:W1:Y:S08]  /*0250*/  LDC.64 R4, c[0x0][0x390] ;  /* 0x0000e400ff047b82 */ /* 0x000e700000000a00 */
[----:B------:R-:W2:Y:S02]  /*0260*/  LDC.64 R6, c[0x0][0x398] ;  /* 0x0000e600ff067b82 */ /* 0x000ea40000000a00 */
.L_x_8:
[----:B------:R-:W-:-:S04]  /*0270*/  IMAD R11, R13, R3, R0 ;  /* 0x000000030d0b7224 */ /* 0x000fc800078e0200 */
[----:B-1----:R-:W-:-:S04]  /*0280*/  IMAD.WIDE R8, R11, 0x4, R4 ;  /* 0x000000040b087825 */ /* 0x002fc800078e0204 */
[----:B--2---:R-:W-:Y:S02]  /*0290*/  IMAD.WIDE R10, R11, 0x4, R6 ;  /* 0x000000040b0a7825 */ /* 0x004fe400078e0206 */
[----:B------:R-:W2:Y:S04]  /*02a0*/  LDG.E R9, desc[UR4][R8.64] ;  /* 0x0000000408097981 */ /* 0x000ea8000c1e1900 */
[----:B------:R-:W3:Y:S01]  /*02b0*/  LDG.E R10, desc[UR4][R10.64] ;  /* 0x000000040a0a7981 */ /* 0x000ee2000c1e1900 */
[----:B0-----:R-:W-:-:S04]  /*02c0*/  IADD3 R13, PT, PT, R16, R13, RZ ;  /* 0x0000000d100d7210 */ /* 0x001fc80007ffe0ff */
[----:B------:R-:W-:Y:S02]  /*02d0*/  ISETP.GE.AND P1, PT, R13, R15, PT ;  /* 0x0000000f0d00720c */ /* 0x000fe40003f26270 */
[----:B--2---:R-:W-:-:S04]  /*02e0*/  FSETP.GTU.AND P0, PT, R9, RZ, PT ;  /* 0x000000ff0900720b */ /* 0x004fc80003f0c000 */
[----:B---3--:R-:W-:-:S05]  /*02f0*/  FSEL R14, R10, RZ, !P0 ;  /* 0x000000ff0a0e7208 */ /* 0x008fca0004000000 */
[----:B------:R-:W-:Y:S02]  /*0300*/  FFMA R12, R9, R14, R12 ;  /* 0x0000000e090c7223 */ /* 0x000fe4000000000c */
[----:B------:R-:W-:Y:S05]  /*0310*/  @!P1 BRA `(.L_x_8) ;  /* 0xfffffffc00d49947 */ /* 0x000fea000383ffff */
.L_x_7:
[----:B------:R-:W-:Y:S05]  /*0320*/  BSYNC.RECONVERGENT B0 ;  /* 0x0000000000007941 */ /* 0x000fea0003800200 */
.L_x_6:
[----:B------:R-:W0:Y:S01]  /*0330*/  SHFL.DOWN P0, R3, R12, 0x1, 0x1f ;  /* 0x08201f000c037f89 */ /* 0x000e220000000000 */
[----:B------:R-:W1:Y:S01]  /*0340*/  S2R R7, SR_LANEID ;  /* 0x0000000000077919 */ /* 0x000e620000000000 */
[----:B0-----:R-:W-:-:S05]  /*0350*/  @P0 FADD R3, R3, R12 ;  /* 0x0000000c03030221 */ /* 0x001fca0000000000 */
[----:B------:R-:W0:Y:S01]  /*0360*/  SHFL.DOWN P0, R4, R3, 0x2, 0x1f ;  /* 0x08401f0003047f89 */ /* 0x000e220000000000 */
[----:B-1----:R-:W-:-:S13]  /*0370*/  ISETP.NE.AND P1, PT, R7, RZ, PT ;  /* 0x000000ff0700720c */ /* 0x002fda0003f25270 */
[----:B------:R-:W1:Y:S01]  /*0380*/  @!P1 S2R R8, SR_CgaCtaId ;  /* 0x0000000000089919 */ /* 0x000e620000008800 */
[----:B0-----:R-:W-:Y:S01]  /*0390*/  @P0 FADD R4, R3, R4 ;  /* 0x0000000403040221 */ /* 0x001fe20000000000 */
[----:B------:R-:W-:-:S04]  /*03a0*/  @!P1 MOV R3, 0x400 ;  /* 0x0000040000039802 */ /* 0x000fc80000000f00 */
[----:B------:R-:W0:Y:S01]  /*03b0*/  SHFL.DOWN P0, R5, R4, 0x4, 0x1f ;  /* 0x08801f0004057f89 */ /* 0x000e220000000000 */
[----:B-1----:R-:W-:Y:S01]  /*03c0*/  @!P1 LEA R3, R8, R3, 0x18 ;  /* 0x0000000308039211 */ /* 0x002fe200078ec0ff */
[----:B0-----:R-:W-:Y:S01]  /*03d0*/  @P0 FADD R5, R4, R5 ;  /* 0x0000000504050221 */ /* 0x001fe20000000000 */
[----:B------:R-:W-:Y:S02]  /*03e0*/  ISETP.NE.AND P0, PT, R2, RZ, PT ;  /* 0x000000ff0200720c */ /* 0x000fe40003f05270 */
[----:B------:R-:W-:Y:S02]  /*03f0*/  @!P1 SHF.R.U32.HI R2, RZ, 0x5, R2 ;  /* 0x00000005ff029819 */ /* 0x000fe40000011602 */
[----:B------:R-:W0:Y:S03]  /*0400*/  SHFL.DOWN P2, R6, R5, 0x8, 0x1f ;  /* 0x09001f0005067f89 */ /* 0x000e260000040000 */
[----:B------:R-:W-:-:S06]  /*0410*/  @!P1 IMAD R2, R2, 0x4, R3 ;  /* 0x0000000402029824 */ /* 0x000fcc00078e0203 */
[----:B------:R-:W1:Y:S01]  /*0420*/  @!P0 S2R R9, SR_CgaCtaId ;  /* 0x0000000000098919 */ /* 0x000e620000008800 */
[----:B------:R-:W-:Y:S01]  /*0430*/  @!P0 MOV R4, 0x400 ;  /* 0x0000040000048802 */ /* 0x000fe20000000f00 */
[----:B0-----:R-:W-:-:S05]  /*0440*/  @P2 FADD R6, R5, R6 ;  /* 0x0000000605062221 */ /* 0x001fca0000000000 */
[----:B------:R-:W0:Y:S01]  /*0450*/  SHFL.DOWN P2, R7, R6, 0x10, 0x1f ;  /* 0x0a001f0006077f89 */ /* 0x000e220000040000 */
[----:B-1----:R-:W-:Y:S01]  /*0460*/  @!P0 LEA R3, R9, R4, 0x18 ;  /* 0x0000000409038211 */ /* 0x002fe200078ec0ff */
[----:B0-----:R-:W-:-:S05]  /*0470*/  @P2 FADD R7, R6, R7 ;  /* 0x0000000706072221 */ /* 0x001fca0000000000 */
[----:B------:R0:W-:Y:S01]  /*0480*/  @!P1 STS [R2+0x4], R7 ;  /* 0x0000040702009388 */ /* 0x0001e20000000800 */
[----:B------:R-:W-:Y:S06]  /*0490*/  BAR.SYNC.DEFER_BLOCKING 0x0 ;  /* 0x0000000000007b1d */ /* 0x000fec0000010000 */
[----:B------:R0:W1:Y:S04]  /*04a0*/  @!P0 LDS.64 R4, [R3+0x8] ;  /* 0x0000080003048984 */ /* 0x0000680000000a00 */
[----:B------:R0:W2:Y:S01]  /*04b0*/  @!P0 LDS R9, [R3+0x10] ;  /* 0x0000100003098984 */ /* 0x0000a20000000800 */
[----:B------:R-:W-:Y:S05]  /*04c0*/  @P0 EXIT ;  /* 0x000000000000094d */ /* 0x000fea0003800000 */
[----:B0-----:R-:W0:Y:S01]  /*04d0*/  LDC.64 R2, c[0x0][0x3a0] ;  /* 0x0000e800ff027b82 */ /* 0x001e220000000a00 */
[----:B-1----:R-:W-:-:S04]  /*04e0*/  @!P0 FADD R4, R7, R4 ;  /* 0x0000000407048221 */ /* 0x002fc80000000000 */
[----:B------:R-:W-:-:S04]  /*04f0*/  @!P0 FADD R4, R4, R5 ;  /* 0x0000000504048221 */ /* 0x000fc80000000000 */
[----:B--2---:R-:W-:Y:S01]  /*0500*/  @!P0 FADD R7, R4, R9 ;  /* 0x0000000904078221 */ /* 0x004fe20000000000 */
[----:B0-----:R-:W-:-:S05]  /*0510*/  IMAD.WIDE R2, R0, 0x4, R2 ;  /* 0x0000000400027825 */ /* 0x001fca00078e0202 */
[----:B------:R-:W-:Y:S01]  /*0520*/  STG.E desc[UR4][R2.64], R7 ;  /* 0x0000000702007986 */ /* 0x000fe2000c101904 */
[----:B------:R-:W-:Y:S05]  /*0530*/  EXIT ;  /* 0x000000000000794d */ /* 0x000fea0003800000 */
.L_x_9:
        /* <DEDUP_REMOVED lines=12> */
.L_x_53:


//--------------------- .text._ZN6caffe267_GLOBAL__N__43_tmpxft_00006df8_00000000_7_prelu_op_cpp1_ii_889f481a23PReluGradientKernelNCHWIfEEviiiPKT_S4_S4_PS2_ --------------------------
	.section	.text._ZN6caffe267_GLOBAL__N__43_tmpxft_00006df8_00000000_7_prelu_op_cpp1_ii_889f481a23PReluGradientKernelNCHWIfEEviiiPKT_S4_S4_PS2_,"ax",@progbits
	.align	128
        .global         _ZN6caffe267_GLOBAL__N__43_tmpxft_00006df8_00000000_7_prelu_op_cpp1_ii_889f481a23PReluGradientKernelNCHWIfEEviiiPKT_S4_S4_PS2_
        .type           _ZN6caffe267_GLOBAL__N__43_tmpxft_00006df8_00000000_7_prelu_op_cpp1_ii_889f481a23PReluGradientKernelNCHWIfEEviiiPKT_S4_S4_PS2_,@function
        .size           _ZN6caffe267_GLOBAL__N__43_tmpxft_00006df8_00000000_7_prelu_op_cpp1_ii_889f481a23PReluGradientKernelNCHWIfEEviiiPKT_S4_S4_PS2_,(.L_x_48 - _ZN6caffe267_GLOBAL__N__43_tmpxft_00006df8_00000000_7_prelu_op_cpp1_ii_889f481a23PReluGradientKernelNCHWIfEEviiiPKT_S4_S4_PS2_)
        .other          _ZN6caffe267_GLOBAL__N__43_tmpxft_00006df8_00000000_7_prelu_op_cpp1_ii_889f481a23PReluGradientKernelNCHWIfEEviiiPKT_S4_S4_PS2_,@"STO_CUDA_ENTRY STV_DEFAULT"
_ZN6caffe267_GLOBAL__N__43_tmpxft_00006df8_00000000_7_prelu_op_cpp1_ii_889f481a23PReluGradientKernelNCHWIfEEviiiPKT_S4_S4_PS2_:
.text._ZN6caffe267_GLOBAL__N__43_tmpxft_00006df8_00000000_7_prelu_op_cpp1_ii_889f481a23PReluGradientKernelNCHWIfEEviiiPKT_S4_S4_PS2_:
[----:B------:R-:W-:Y:S01]  /*0000*/  LDC R1, c[0x0][0x37c] ;  /* 0x0000df00ff017b82 */ /* 0x000fe20000000800 */
[----:B------:R-:W0:Y:S01]  /*0010*/  S2R R0, SR_CTAID.X ;  /* 0x0000000000007919 */ /* 0x000e220000002500 */
[----:B------:R-:W1:Y:S01]  /*0020*/  LDCU.64 UR4, c[0x0][0x380] ;  /* 0x00007000ff0477ac */ /* 0x000e620008000a00 */
[----:B------:R-:W0:Y:S01]  /*0030*/  S2R R3, SR_TID.X ;  /* 0x0000000000037919 */ /* 0x000e220000002100 */
[----:B------:R-:W2:Y:S01]  /*0040*/  LDCU UR8, c[0x0][0x388] ;  /* 0x00007100ff0877ac */ /* 0x000ea20008000800 */
[----:B------:R-:W0:Y:S01]  /*0050*/  LDCU UR7, c[0x0][0x360] ;  /* 0x00006c00ff0777ac */ /* 0x000e220008000800 */
[----:B-1----:R-:W-:-:S04]  /*0060*/  UIMAD UR4, UR5, UR4, URZ ;  /* 0x00000004050472a4 */ /* 0x002fc8000f8e02ff */
[----:B--2---:R-:W-:-:S04]  /*0070*/  UIMAD UR6, UR4, UR8, URZ ;  /* 0x00000008040672a4 */ /* 0x004fc8000f8e02ff */
[----:B------:R-:W-:Y:S01]  /*0080*/  USHF.R.S32.HI UR12, URZ, 0x1f, UR6 ;  /* 0x0000001fff0c7899 */ /* 0x000fe20008011406 */
[----:B0-----:R-:W-:-:S05]  /*0090*/  IMAD R0, R0, UR7, R3 ;  /* 0x0000000700007c24 */ /* 0x001fca000f8e0203 */
[----:B------:R-:W-:-:S04]  /*00a0*/  ISETP.GE.U32.AND P0, PT, R0, UR6, PT ;  /* 0x0000000600007c0c */ /* 0x000fc8000bf06070 */
[----:B------:R-:W-:-:S13]  /*00b0*/  ISETP.GE.U32.AND.EX P0, PT, RZ, UR12, PT, P0 ;  /* 0x0000000cff007c0c */ /* 0x000fda000bf06100 */
[----:B------:R-:W-:Y:S05]  /*00c0*/  @P0 EXIT ;  /* 0x000000000000094d */ /* 0x000fea0003800000 */
[----:B------:R-:W0:Y:S01]  /*00d0*/  LDCU UR4, c[0x0][0x370] ;  /* 0x00006e00ff0477ac */ /* 0x000e220008000800 */
[----:B------:R-:W-:Y:S01]  /*00e0*/  BSSY.RECONVERGENT B0, `(.L_x_10) ;  /* 0x000005b000007945 */ /* 0x000fe20003800200 */
[----:B------:R-:W-:Y:S01]  /*00f0*/  IMAD.MOV.U32 R3, RZ, RZ, RZ ;  /* 0x000000ffff037224 */ /* 0x000fe200078e00ff */
[----:B------:R-:W1:Y:S01]  /*0100*/  LDCU.64 UR10, c[0x0][0x358] ;  /* 0x00006b00ff0a77ac */ /* 0x000e620008000a00 */
[----:B------:R-:W2:Y:S01]  /*0110*/  LDCU UR13, c[0x0][0x388] ;  /* 0x00007100ff0d77ac */ /* 0x000ea20008000800 */
[----:B------:R-:W3:Y:S01]  /*0120*/  LDCU UR14, c[0x0][0x384] ;  /* 0x00007080ff0e77ac */ /* 0x000ee20008000800 */
[----:B------:R-:W4:Y:S01]  /*0130*/  LDCU.128 UR16, c[0x0][0x390] ;  /* 0x00007200ff1077ac */ /* 0x000f220008000c00 */
[----:B------:R-:W1:Y:S01]  /*0140*/  LDCU.128 UR20, c[0x0][0x3a0] ;  /* 0x00007400ff1477ac */ /* 0x000e620008000c00 */
[----:B------:R-:W-:Y:S02]  /*0150*/  USHF.R.S32.HI UR9, URZ, 0x1f, UR5 ;  /* 0x0000001fff097899 */ /* 0x000fe40008011405 */
[----:B------:R-:W-:-:S02]  /*0160*/  USHF.R.S32.HI UR8, URZ, 0x1f, UR8 ;  /* 0x0000001fff087899 */ /* 0x000fc40008011408 */
[----:B0-----:R-:W-:-:S12]  /*0170*/  UIMAD UR7, UR7, UR4, URZ ;  /* 0x00000004070772a4 */ /* 0x001fd8000f8e02ff */
.L_x_17:
[----:B------:R-:W-:Y:S01]  /*0180*/  LOP3.LUT R2, R3, UR8, RZ, 0xfc, !PT ;  /* 0x0000000803027c12 */ /* 0x000fe2000f8efcff */
[----:B------:R-:W-:Y:S03]  /*0190*/  BSSY.RECONVERGENT B1, `(.L_x_11) ;  /* 0x000001b000017945 */ /* 0x000fe60003800200 */
[----:B------:R-:W-:-:S13]  /*01a0*/  ISETP.NE.U32.AND P0, PT, R2, RZ, PT ;  /* 0x000000ff0200720c */ /* 0x000fda0003f05070 */
[----:B------:R-:W-:Y:S05]  /*01b0*/  @!P0 BRA `(.L_x_12) ;  /* 0x0000000000148947 */ /* 0x000fea0003800000 */
[----:B------:R-:W-:-:S07]  /*01c0*/  MOV R2, 0x1e0 ;  /* 0x000001e000027802 */ /* 0x000fce0000000f00 */
[----:B-1234-:R-:W-:Y:S05]  /*01d0*/  CALL.REL.NOINC `($__internal_1_$__cuda_sm20_div_u64) ;  /* 0x0000000400347944 */ /* 0x01efea0003c00000 */
[----:B------:R-:W-:Y:S02]  /*01e0*/  IMAD.MOV.U32 R4, RZ, RZ, R6 ;  /* 0x000000ffff047224 */ /* 0x000fe400078e0006 */
[----:B------:R-:W-:Y:S01]  /*01f0*/  IMAD.MOV.U32 R5, RZ, RZ, R7 ;  /* 0x000000ffff057224 */ /* 0x000fe200078e0007 */
[----:B------:R-:W-:Y:S06]  /*0200*/  BRA `(.L_x_13) ;  /* 0x00000000004c7947 */ /* 0x000fec0003800000 */
.L_x_12:
[----:B--2---:R-:W0:Y:S01]  /*0210*/  I2F.U32.RP R2, UR13 ;  /* 0x0000000d00027d06 */ /* 0x004e220008209000 */
[----:B------:R-:W-:-:S07]  /*0220*/  ISETP.NE.U32.AND P2, PT, RZ, UR13, PT ;  /* 0x0000000dff007c0c */ /* 0x000fce000bf45070 */
[----:B0-----:R-:W0:Y:S02]  /*0230*/  MUFU.RCP R2, R2 ;  /* 0x0000000200027308 */ /* 0x001e240000001000 */
[----:B0-----:R-:W-:-:S06]  /*0240*/  IADD3 R4, PT, PT, R2, 0xffffffe, RZ ;  /* 0x0ffffffe02047810 */ /* 0x001fcc0007ffe0ff */
[----:B------:R0:W2:Y:S02]  /*0250*/  F2I.FTZ.U32.TRUNC.NTZ R5, R4 ;  /* 0x0000000400057305 */ /* 0x0000a4000021f000 */
[----:B0-----:R-:W-:Y:S02]  /*0260*/  IMAD.MOV.U32 R4, RZ, RZ, RZ ;  /* 0x000000ffff047224 */ /* 0x001fe400078e00ff */
[----:B--2---:R-:W-:-:S04]  /*0270*/  IMAD.MOV R7, RZ, RZ, -R5 ;  /* 0x000000ffff077224 */ /* 0x004fc800078e0a05 */
[----:B------:R-:W-:-:S04]  /*0280*/  IMAD R7, R7, UR13, RZ ;  /* 0x0000000d07077c24 */ /* 0x000fc8000f8e02ff */
[----:B------:R-:W-:-:S06]  /*0290*/  IMAD.HI.U32 R5, R5, R7, R4 ;  /* 0x0000000705057227 */ /* 0x000fcc00078e0004 */
[----:B------:R-:W-:-:S04]  /*02a0*/  IMAD.HI.U32 R4, R5, R0, RZ ;  /* 0x0000000005047227 */ /* 0x000fc800078e00ff */
[----:B------:R-:W-:-:S04]  /*02b0*/  IMAD.MOV R5, RZ, RZ, -R4 ;  /* 0x000000ffff057224 */ /* 0x000fc800078e0a04 */
[----:B------:R-:W-:-:S05]  /*02c0*/  IMAD R5, R5, UR13, R0 ;  /* 0x0000000d05057c24 */ /* 0x000fca000f8e0200 */
[----:B------:R-:W-:-:S13]  /*02d0*/  ISETP.GE.U32.AND P0, PT, R5, UR13, PT ;  /* 0x0000000d05007c0c */ /* 0x000fda000bf06070 */
[----:B------:R-:W-:Y:S01]  /*02e0*/  @P0 IADD3 R5, PT, PT, R5, -UR13, RZ ;  /* 0x8000000d05050c10 */ /* 0x000fe2000fffe0ff */
[----:B------:R-:W-:-:S03]  /*02f0*/  @P0 VIADD R4, R4, 0x1 ;  /* 0x0000000104040836 */ /* 0x000fc60000000000 */
[----:B------:R-:W-:Y:S01]  /*0300*/  ISETP.GE.U32.AND P1, PT, R5, UR13, PT ;  /* 0x0000000d05007c0c */ /* 0x000fe2000bf26070 */
[----:B------:R-:W-:-:S12]  /*0310*/  IMAD.MOV.U32 R5, RZ, RZ, RZ ;  /* 0x000000ffff057224 */ /* 0x000fd800078e00ff */
[----:B------:R-:W-:Y:S01]  /*0320*/  @P1 VIADD R4, R4, 0x1 ;  /* 0x0000000104041836 */ /* 0x000fe20000000000 */
[----:B------:R-:W-:-:S07]  /*0330*/  @!P2 LOP3.LUT R4, RZ, UR13, RZ, 0x33, !PT ;  /* 0x0000000dff04ac12 */ /* 0x000fce000f8e33ff */
.L_x_13:
[----:B-1-34-:R-:W-:Y:S05]  /*0340*/  BSYNC.RECONVERGENT B1 ;  /* 0x0000000000017941 */ /* 0x01afea0003800200 */
.L_x_11:
[----:B------:R-:W-:Y:S01]  /*0350*/  LOP3.LUT R2, R5, UR9, RZ, 0xfc, !PT ;  /* 0x0000000905027c12 */ /* 0x000fe2000f8efcff */
[----:B------:R-:W-:Y:S03]  /*0360*/  BSSY.RECONVERGENT B1, `(.L_x_14) ;  /* 0x0000019000017945 */ /* 0x000fe60003800200 */
[----:B------:R-:W-:-:S13]  /*0370*/  ISETP.NE.U32.AND P0, PT, R2, RZ, PT ;  /* 0x000000ff0200720c */ /* 0x000fda0003f05070 */
[----:B------:R-:W-:Y:S05]  /*0380*/  @!P0 BRA `(.L_x_15) ;  /* 0x0000000000108947 */ /* 0x000fea0003800000 */
[----:B------:R-:W-:Y:S02]  /*0390*/  MOV R2, R4 ;  /* 0x0000000400027202 */ /* 0x000fe40000000f00 */
[----:B------:R-:W-:-:S07]  /*03a0*/  MOV R4, 0x3c0 ;  /* 0x000003c000047802 */ /* 0x000fce0000000f00 */
[----:B------:R-:W-:Y:S05]  /*03b0*/  CALL.REL.NOINC `($__internal_2_$__cuda_sm20_rem_u64) ;  /* 0x0000000400d47944 */ /* 0x000fea0003c00000 */
[----:B------:R-:W-:Y:S05]  /*03c0*/  BRA `(.L_x_16) ;  /* 0x0000000000487947 */ /* 0x000fea0003800000 */
.L_x_15:
[----:B------:R-:W0:Y:S01]  /*03d0*/  I2F.U32.RP R2, UR14 ;  /* 0x0000000e00027d06 */ /* 0x000e220008209000 */
[----:B------:R-:W-:-:S07]  /*03e0*/  ISETP.NE.U32.AND P1, PT, RZ, UR14, PT ;  /* 0x0000000eff007c0c */ /* 0x000fce000bf25070 */
[----:B0-----:R-:W0:Y:S02]  /*03f0*/  MUFU.RCP R2, R2 ;  /* 0x0000000200027308 */ /* 0x001e240000001000 */
[----:B0-----:R-:W-:-:S06]  /*0400*/  VIADD R6, R2, 0xffffffe ;  /* 0x0ffffffe02067836 */ /* 0x001fcc0000000000 */
[----:B------:R0:W1:Y:S02]  /*0410*/  F2I.FTZ.U32.TRUNC.NTZ R7, R6 ;  /* 0x0000000600077305 */ /* 0x000064000021f000 */
[----:B0-----:R-:W-:Y:S02]  /*0420*/  IMAD.MOV.U32 R6, RZ, RZ, RZ ;  /* 0x000000ffff067224 */ /* 0x001fe400078e00ff */
[----:B-1----:R-:W-:-:S04]  /*0430*/  IMAD.MOV R5, RZ, RZ, -R7 ;  /* 0x000000ffff057224 */ /* 0x002fc800078e0a07 */
[----:B------:R-:W-:-:S04]  /*0440*/  IMAD R5, R5, UR14, RZ ;  /* 0x0000000e05057c24 */ /* 0x000fc8000f8e02ff */
[----:B------:R-:W-:-:S06]  /*0450*/  IMAD.HI.U32 R7, R7, R5, R6 ;  /* 0x0000000507077227 */ /* 0x000fcc00078e0006 */
[----:B------:R-:W-:-:S05]  /*0460*/  IMAD.HI.U32 R7, R7, R4, RZ ;  /* 0x0000000407077227 */ /* 0x000fca00078e00ff */
[----:B------:R-:W-:-:S05]  /*0470*/  IADD3 R7, PT, PT, -R7, RZ, RZ ;  /* 0x000000ff07077210 */ /* 0x000fca0007ffe1ff */
[----:B------:R-:W-:-:S05]  /*0480*/  IMAD R4, R7, UR14, R4 ;  /* 0x0000000e07047c24 */ /* 0x000fca000f8e0204 */
[----:B------:R-:W-:-:S13]  /*0490*/  ISETP.GE.U32.AND P0, PT, R4, UR14, PT ;  /* 0x0000000e04007c0c */ /* 0x000fda000bf06070 */
[----:B------:R-:W-:-:S05]  /*04a0*/  @P0 VIADD R4, R4, -UR14 ;  /* 0x8000000e04040c36 */ /* 0x000fca0008000000 */
[----:B------:R-:W-:-:S13]  /*04b0*/  ISETP.GE.U32.AND P0, PT, R4, UR14, PT ;  /* 0x0000000e04007c0c */ /* 0x000fda000bf06070 */
[----:B------:R-:W-:Y:S01]  /*04c0*/  @P0 VIADD R4, R4, -UR14 ;  /* 0x8000000e04040c36 */ /* 0x000fe20008000000 */
[----:B------:R-:W-:-:S04]  /*04d0*/  @!P1 LOP3.LUT R4, RZ, UR14, RZ, 0x33, !PT ;  /* 0x0000000eff049c12 */ /* 0x000fc8000f8e33ff */
[----:B------:R-:W-:-:S07]  /*04e0*/  MOV R2, R4 ;  /* 0x0000000400027202 */ /* 0x000fce0000000f00 */
.L_x_16:
[----:B------:R-:W-:Y:S05]  /*04f0*/  BSYNC.RECONVERGENT B1 ;  /* 0x0000000000017941 */ /* 0x000fea0003800200 */
.L_x_14:
[C---:B------:R-:W-:Y:S01]  /*0500*/  IMAD.SHL.U32 R10, R0.reuse, 0x4, RZ ;  /* 0x00000004000a7824 */ /* 0x040fe200078e00ff */
[----:B------:R-:W-:Y:S02]  /*0510*/  SHF.L.U64.HI R11, R0, 0x2, R3 ;  /* 0x00000002000b7819 */ /* 0x000fe40000010203 */
[----:B------:R-:W-:Y:S02]  /*0520*/  SHF.R.S32.HI R9, RZ, 0x1f, R2 ;  /* 0x0000001fff097819 */ /* 0x000fe40000011402 */
[C---:B------:R-:W-:Y:S02]  /*0530*/  IADD3 R4, P0, PT, R10.reuse, UR16, RZ ;  /* 0x000000100a047c10 */ /* 0x040fe4000ff1e0ff */
[----:B------:R-:W-:Y:S02]  /*0540*/  IADD3 R6, P1, PT, R10, UR20, RZ ;  /* 0x000000140a067c10 */ /* 0x000fe4000ff3e0ff */
[C---:B------:R-:W-:Y:S02]  /*0550*/  IADD3.X R5, PT, PT, R11.reuse, UR17, RZ, P0, !PT ;  /* 0x000000110b057c10 */ /* 0x040fe400087fe4ff */
[----:B------:R-:W-:-:S02]  /*0560*/  IADD3.X R7, PT, PT, R11, UR21, RZ, P1, !PT ;  /* 0x000000150b077c10 */ /* 0x000fc40008ffe4ff */
[C---:B------:R-:W-:Y:S01]  /*0570*/  LEA R8, P0, R2.reuse, UR18, 0x2 ;  /* 0x0000001202087c11 */ /* 0x040fe2000f8010ff */
[----:B------:R-:W2:Y:S03]  /*0580*/  LDG.E R4, desc[UR10][R4.64] ;  /* 0x0000000a04047981 */ /* 0x000ea6000c1e1900 */
[----:B------:R-:W-:Y:S01]  /*0590*/  LEA.HI.X R9, R2, UR19, R9, 0x2, P0 ;  /* 0x0000001302097c11 */ /* 0x000fe200080f1409 */
[----:B------:R-:W3:Y:S04]  /*05a0*/  LDG.E R6, desc[UR10][R6.64] ;  /* 0x0000000a06067981 */ /* 0x000ee8000c1e1900 */
        /* <DEDUP_REMOVED lines=15> */
.L_x_10:
[----:B------:R-:W-:Y:S05]  /*06a0*/  EXIT ;  /* 0x000000000000794d */ /* 0x000fea0003800000 */
        .weak           $__internal_1_$__cuda_sm20_div_u64
        .type           $__internal_1_$__cuda_sm20_div_u64,@function
        .size           $__internal_1_$__cuda_sm20_div_u64,($__internal_2_$__cuda_sm20_rem_u64 - $__internal_1_$__cuda_sm20_div_u64)
$__internal_1_$__cuda_sm20_div_u64:
[----:B------:R-:W0:Y:S01]  /*06b0*/  LDCU UR4, c[0x0][0x388] ;  /* 0x00007100ff0477ac */ /* 0x000e220008000800 */
[----:B------:R-:W-:Y:S02]  /*06c0*/  UMOV UR5, UR8 ;  /* 0x0000000800057c82 */ /* 0x000fe40008000000 */
[----:B0-----:R-:W0:Y:S08]  /*06d0*/  I2F.U64.RP R8, UR4 ;  /* 0x0000000400087d12 */ /* 0x001e300008309000 */
[----:B0-----:R-:W0:Y:S02]  /*06e0*/  MUFU.RCP R8, R8 ;  /* 0x0000000800087308 */ /* 0x001e240000001000 */
[----:B0-----:R-:W-:-:S06]  /*06f0*/  IADD3 R4, PT, PT, R8, 0x1ffffffe, RZ ;  /* 0x1ffffffe08047810 */ /* 0x001fcc0007ffe0ff */
[----:B------:R-:W0:Y:S02]  /*0700*/  F2I.U64.TRUNC R4, R4 ;  /* 0x0000000400047311 */ /* 0x000e24000020d800 */
[----:B0-----:R-:W-:-:S04]  /*0710*/  IMAD.WIDE.U32 R6, R4, UR4, RZ ;  /* 0x0000000404067c25 */ /* 0x001fc8000f8e00ff */
[----:B------:R-:W-:Y:S01]  /*0720*/  IMAD R7, R4, UR8, R7 ;  /* 0x0000000804077c24 */ /* 0x000fe2000f8e0207 */
[----:B------:R-:W-:-:S03]  /*0730*/  IADD3 R9, P0, PT, RZ, -R6, RZ ;  /* 0x80000006ff097210 */ /* 0x000fc60007f1e0ff */
[----:B------:R-:W-:Y:S02]  /*0740*/  IMAD R7, R5, UR4, R7 ;  /* 0x0000000405077c24 */ /* 0x000fe4000f8e0207 */
[----:B------:R-:W-:-:S04]  /*0750*/  IMAD.HI.U32 R6, R4, R9, RZ ;  /* 0x0000000904067227 */ /* 0x000fc800078e00ff */
[----:B------:R-:W-:Y:S02]  /*0760*/  IMAD.X R11, RZ, RZ, ~R7, P0 ;  /* 0x000000ffff0b7224 */ /* 0x000fe400000e0e07 */
[----:B------:R-:W-:Y:S02]  /*0770*/  IMAD.MOV.U32 R7, RZ, RZ, R4 ;  /* 0x000000ffff077224 */ /* 0x000fe400078e0004 */
[-C--:B------:R-:W-:Y:S02]  /*0780*/  IMAD R13, R5, R11.reuse, RZ ;  /* 0x0000000b050d7224 */ /* 0x080fe400078e02ff */
[----:B------:R-:W-:-:S04]  /*0790*/  IMAD.WIDE.U32 R6, P0, R4, R11, R6 ;  /* 0x0000000b04067225 */ /* 0x000fc80007800006 */
[----:B------:R-:W-:-:S04]  /*07a0*/  IMAD.HI.U32 R11, R5, R11, RZ ;  /* 0x0000000b050b7227 */ /* 0x000fc800078e00ff */
[----:B------:R-:W-:-:S05]  /*07b0*/  IMAD.HI.U32 R6, P1, R5, R9, R6 ;  /* 0x0000000905067227 */ /* 0x000fca0007820006 */
[----:B------:R-:W-:Y:S02]  /*07c0*/  IADD3 R7, P2, PT, R13, R6, RZ ;  /* 0x000000060d077210 */ /* 0x000fe40007f5e0ff */
[----:B------:R-:W-:-:S03]  /*07d0*/  IADD3.X R6, PT, PT, R11, R5, RZ, P0, !PT ;  /* 0x000000050b067210 */ /* 0x000fc600007fe4ff */
        /* <DEDUP_REMOVED lines=26> */
[C---:B------:R-:W-:Y:S01]  /*0980*/  ISETP.GE.U32.AND P0, PT, R11.reuse, UR4, PT ;  /* 0x000000040b007c0c */ /* 0x040fe2000bf06070 */
[----:B------:R-:W-:Y:S01]  /*0990*/  IMAD R4, R6, UR4, R5 ;  /* 0x0000000406047c24 */ /* 0x000fe2000f8e0205 */
[----:B------:R-:W-:-:S04]  /*09a0*/  IADD3 R8, P2, PT, R11, -UR4, RZ ;  /* 0x800000040b087c10 */ /* 0x000fc8000ff5e0ff */
[----:B------:R-:W-:Y:S02]  /*09b0*/  IADD3.X R13, PT, PT, ~R4, R3, RZ, P1, !PT ;  /* 0x00000003040d7210 */ /* 0x000fe40000ffe5ff */
[----:B------:R-:W-:Y:S02]  /*09c0*/  IADD3 R4, P1, PT, R7, 0x1, RZ ;  /* 0x0000000107047810 */ /* 0x000fe40007f3e0ff */
[C---:B------:R-:W-:Y:S02]  /*09d0*/  ISETP.GE.U32.AND.EX P0, PT, R13.reuse, UR8, PT, P0 ;  /* 0x000000080d007c0c */ /* 0x040fe4000bf06100 */
[----:B------:R-:W-:Y:S01]  /*09e0*/  IADD3.X R10, PT, PT, R13, ~UR8, RZ, P2, !PT ;  /* 0x800000080d0a7c10 */ /* 0x000fe200097fe4ff */
[----:B------:R-:W-:Y:S01]  /*09f0*/  IMAD.X R9, RZ, RZ, R6, P1 ;  /* 0x000000ffff097224 */ /* 0x000fe200008e0606 */
[----:B------:R-:W-:Y:S02]  /*0a00*/  SEL R8, R8, R11, P0 ;  /* 0x0000000b08087207 */ /* 0x000fe40000000000 */
[----:B------:R-:W-:-:S02]  /*0a10*/  SEL R5, R4, R7, P0 ;  /* 0x0000000704057207 */ /* 0x000fc40000000000 */
[----:B------:R-:W-:Y:S02]  /*0a20*/  SEL R7, R10, R13, P0 ;  /* 0x0000000d0a077207 */ /* 0x000fe40000000000 */
[----:B------:R-:W-:Y:S02]  /*0a30*/  SEL R4, R9, R6, P0 ;  /* 0x0000000609047207 */ /* 0x000fe40000000000 */
[----:B------:R-:W-:Y:S02]  /*0a40*/  ISETP.GE.U32.AND P0, PT, R8, UR4, PT ;  /* 0x0000000408007c0c */ /* 0x000fe4000bf06070 */
[----:B------:R-:W-:Y:S02]  /*0a50*/  IADD3 R6, P2, PT, R5, 0x1, RZ ;  /* 0x0000000105067810 */ /* 0x000fe40007f5e0ff */
[----:B------:R-:W-:Y:S02]  /*0a60*/  ISETP.GE.U32.AND.EX P0, PT, R7, UR8, PT, P0 ;  /* 0x0000000807007c0c */ /* 0x000fe4000bf06100 */
[----:B------:R-:W-:Y:S01]  /*0a70*/  ISETP.NE.U32.AND P1, PT, RZ, UR4, PT ;  /* 0x00000004ff007c0c */ /* 0x000fe2000bf25070 */
[----:B------:R-:W-:Y:S01]  /*0a80*/  IMAD.X R7, RZ, RZ, R4, P2 ;  /* 0x000000ffff077224 */ /* 0x000fe200010e0604 */
[----:B------:R-:W-:Y:S01]  /*0a90*/  SEL R6, R6, R5, P0 ;  /* 0x0000000506067207 */ /* 0x000fe20000000000 */
[----:B------:R-:W-:Y:S01]  /*0aa0*/  IMAD.MOV.U32 R5, RZ, RZ, 0x0 ;  /* 0x00000000ff057424 */ /* 0x000fe200078e00ff */
[----:B------:R-:W-:-:S02]  /*0ab0*/  ISETP.NE.AND.EX P1, PT, RZ, UR8, PT, P1 ;  /* 0x00000008ff007c0c */ /* 0x000fc4000bf25310 */
[----:B------:R-:W-:Y:S02]  /*0ac0*/  SEL R7, R7, R4, P0 ;  /* 0x0000000407077207 */ /* 0x000fe40000000000 */
[----:B------:R-:W-:Y:S02]  /*0ad0*/  MOV R4, R2 ;  /* 0x0000000200047202 */ /* 0x000fe40000000f00 */
[----:B------:R-:W-:Y:S02]  /*0ae0*/  SEL R6, R6, 0xffffffff, P1 ;  /* 0xffffffff06067807 */ /* 0x000fe40000800000 */
[----:B------:R-:W-:Y:S01]  /*0af0*/  SEL R7, R7, 0xffffffff, P1 ;  /* 0xffffffff07077807 */ /* 0x000fe20000800000 */
[----:B------:R-:W-:Y:S06]  /*0b00*/  RET.REL.NODEC R4 `(_ZN6caffe267_GLOBAL__N__43_tmpxft_00006df8_00000000_7_prelu_op_cpp1_ii_889f481a23PReluGradientKernelNCHWIfEEviiiPKT_S4_S4_PS2_) ;  /* 0xfffffff4043c7950 */ /* 0x000fec0003c3ffff */
        .weak           $__internal_2_$__cuda_sm20_rem_u64
        .type           $__internal_2_$__cuda_sm20_rem_u64,@function
        .size           $__internal_2_$__cuda_sm20_rem_u64,(.L_x_48 - $__internal_2_$__cuda_sm20_rem_u64)
$__internal_2_$__cuda_sm20_rem_u64:
[----:B------:R-:W0:Y:S01]  /*0b10*/  LDCU UR4, c[0x0][0x384] ;  /* 0x00007080ff0477ac */ /* 0x000e220008000800 */
[----:B------:R-:W-:Y:S02]  /*0b20*/  UMOV UR5, UR9 ;  /* 0x0000000900057c82 */ /* 0x000fe40008000000 */
        /* <DEDUP_REMOVED lines=8> */
[----:B------:R-:W-:-:S03]  /*0bb0*/  IMAD.HI.U32 R8, R6, R11, RZ ;  /* 0x0000000b06087227 */ /* 0x000fc600078e00ff */
[----:B------:R-:W-:Y:S01]  /*0bc0*/  IADD3.X R13, PT, PT, RZ, ~R9, RZ, P0, !PT ;  /* 0x80000009ff0d7210 */ /* 0x000fe200007fe4ff */
[----:B------:R-:W-:-:S04]  /*0bd0*/  IMAD.MOV.U32 R9, RZ, RZ, R6 ;  /* 0x000000ffff097224 */ /* 0x000fc800078e0006 */
[----:B------:R-:W-:-:S04]  /*0be0*/  IMAD.WIDE.U32 R8, P0, R6, R13, R8 ;  /* 0x0000000d06087225 */ /* 0x000fc80007800008 */
[C---:B------:R-:W-:Y:S02]  /*0bf0*/  IMAD R15, R7.reuse, R13, RZ ;  /* 0x0000000d070f7224 */ /* 0x040fe400078e02ff */
[----:B------:R-:W-:-:S04]  /*0c00*/  IMAD.HI.U32 R8, P1, R7, R11, R8 ;  /* 0x0000000b07087227 */ /* 0x000fc80007820008 */
[----:B------:R-:W-:Y:S01]  /*0c10*/  IMAD.HI.U32 R13, R7, R13, RZ ;  /* 0x0000000d070d7227 */ /* 0x000fe200078e00ff */
[----:B------:R-:W-:-:S03]  /*0c20*/  IADD3 R9, P2, PT, R15, R8, RZ ;  /* 0x000000080f097210 */ /* 0x000fc60007f5e0ff */
[----:B------:R-:W-:Y:S02]  /*0c30*/  IMAD.X R8, R13, 0x1, R7, P0 ;  /* 0x000000010d087824 */ /* 0x000fe400000e0607 */
[----:B------:R-:W-:-:S03]  /*0c40*/  IMAD.WIDE.U32 R6, R9, UR4, RZ ;  /* 0x0000000409067c25 */ /* 0x000fc6000f8e00ff */
[----:B------:R-:W-:Y:S01]  /*0c50*/  IADD3.X R11, PT, PT, RZ, RZ, R8, P2, P1 ;  /* 0x000000ffff0b7210 */ /* 0x000fe200017e2408 */
[----:B------:R-:W-:Y:S01]  /*0c60*/  IMAD R8, R9, UR9, R7 ;  /* 0x0000000909087c24 */ /* 0x000fe2000f8e0207 */
[----:B------:R-:W-:-:S03]  /*0c70*/  IADD3 R7, P0, PT, RZ, -R6, RZ ;  /* 0x80000006ff077210 */ /* 0x000fc60007f1e0ff */
[----:B------:R-:W-:Y:S02]  /*0c80*/  IMAD R6, R11, UR4, R8 ;  /* 0x000000040b067c24 */ /* 0x000fe4000f8e0208 */
[----:B------:R-:W-:-:S03]  /*0c90*/  IMAD.HI.U32 R8, R9, R7, RZ ;  /* 0x0000000709087227 */ /* 0x000fc600078e00ff */
[----:B------:R-:W-:-:S05]  /*0ca0*/  IADD3.X R6, PT, PT, RZ, ~R6, RZ, P0, !PT ;  /* 0x80000006ff067210 */ /* 0x000fca00007fe4ff */
[----:B------:R-:W-:-:S04]  /*0cb0*/  IMAD.WIDE.U32 R8, P0, R9, R6, R8 ;  /* 0x0000000609087225 */ /* 0x000fc80007800008 */
[C---:B------:R-:W-:Y:S02]  /*0cc0*/  IMAD R10, R11.reuse, R6, RZ ;  /* 0x000000060b0a7224 */ /* 0x040fe400078e02ff */
[----:B------:R-:W-:-:S04]  /*0cd0*/  IMAD.HI.U32 R9, P1, R11, R7, R8 ;  /* 0x000000070b097227 */ /* 0x000fc80007820008 */
[----:B------:R-:W-:Y:S01]  /*0ce0*/  IMAD.HI.U32 R6, R11, R6, RZ ;  /* 0x000000060b067227 */ /* 0x000fe200078e00ff */
[----:B------:R-:W-:-:S03]  /*0cf0*/  IADD3 R9, P2, PT, R10, R9, RZ ;  /* 0x000000090a097210 */ /* 0x000fc60007f5e0ff */
[----:B------:R-:W-:Y:S02]  /*0d00*/  IMAD.X R11, R6, 0x1, R11, P0 ;  /* 0x00000001060b7824 */ /* 0x000fe400000e060b */
[----:B------:R-:W-:-:S03]  /*0d10*/  IMAD.HI.U32 R6, R9, R2, RZ ;  /* 0x0000000209067227 */ /* 0x000fc600078e00ff */
[----:B------:R-:W-:Y:S01]  /*0d20*/  IADD3.X R11, PT, PT, RZ, RZ, R11, P2, P1 ;  /* 0x000000ffff0b7210 */ /* 0x000fe200017e240b */
[----:B------:R-:W-:Y:S02]  /*0d30*/  IMAD.MOV.U32 R7, RZ, RZ, RZ ;  /* 0x000000ffff077224 */ /* 0x000fe400078e00ff */
[----:B------:R-:W-:-:S04]  /*0d40*/  IMAD.WIDE.U32 R6, R9, R5, R6 ;  /* 0x0000000509067225 */ /* 0x000fc800078e0006 */
[C---:B------:R-:W-:Y:S02]  /*0d50*/  IMAD R9, R11.reuse, R5, RZ ;  /* 0x000000050b097224 */ /* 0x040fe400078e02ff */
[----:B------:R-:W-:-:S04]  /*0d60*/  IMAD.HI.U32 R6, P0, R11, R2, R6 ;  /* 0x000000020b067227 */ /* 0x000fc80007800006 */
[----:B------:R-:W-:Y:S01]  /*0d70*/  IMAD.HI.U32 R8, R11, R5, RZ ;  /* 0x000000050b087227 */ /* 0x000fe200078e00ff */
[----:B------:R-:W-:-:S04]  /*0d80*/  IADD3 R9, P1, PT, R9, R6, RZ ;  /* 0x0000000609097210 */ /* 0x000fc80007f3e0ff */
[----:B------:R-:W-:Y:S01]  /*0d90*/  IADD3.X R8, PT, PT, R8, RZ, RZ, P0, !PT ;  /* 0x000000ff08087210 */ /* 0x000fe200007fe4ff */
        /* <DEDUP_REMOVED lines=14> */
[----:B------:R-:W-:Y:S02]  /*0e80*/  ISETP.GE.U32.AND.EX P0, PT, R6, UR9, PT, P0 ;  /* 0x0000000906007c0c */ /* 0x000fe4000bf06100 */
[----:B------:R-:W-:Y:S02]  /*0e90*/  ISETP.NE.U32.AND P1, PT, RZ, UR4, PT ;  /* 0x00000004ff007c0c */ /* 0x000fe4000bf25070 */
[----:B------:R-:W-:Y:S01]  /*0ea0*/  SEL R2, R2, R5, P0 ;  /* 0x0000000502027207 */ /* 0x000fe20000000000 */
[----:B------:R-:W-:Y:S01]  /*0eb0*/  IMAD.MOV.U32 R5, RZ, RZ, 0x0 ;  /* 0x00000000ff057424 */ /* 0x000fe200078e00ff */
[----:B------:R-:W-:-:S04]  /*0ec0*/  ISETP.NE.AND.EX P1, PT, RZ, UR9, PT, P1 ;  /* 0x00000009ff007c0c */ /* 0x000fc8000bf25310 */
[----:B------:R-:W-:Y:S01]  /*0ed0*/  SEL R2, R2, 0xffffffff, P1 ;  /* 0xffffffff02027807 */ /* 0x000fe20000800000 */
[----:B------:R-:W-:Y:S08]  /*0ee0*/  RET.REL.NODEC R4 `(_ZN6caffe267_GLOBAL__N__43_tmpxft_00006df8_00000000_7_prelu_op_cpp1_ii_889f481a23PReluGradientKernelNCHWIfEEviiiPKT_S4_S4_PS2_) ;  /* 0xfffffff004447950 */ /* 0x000ff00003c3ffff */
.L_x_18:
        /* <DEDUP_REMOVED lines=9> */
.L_x_48:


//--------------------- .text._ZN6caffe267_GLOBAL__N__43_tmpxft_00006df8_00000000_7_prelu_op_cpp1_ii_889f481a24PReluWGradientKernelNCHWIfEEviiiPKT_S4_PS2_ --------------------------
	.section	.text._ZN6caffe267_GLOBAL__N__43_tmpxft_00006df8_00000000_7_prelu_op_cpp1_ii_889f481a24PReluWGradientKernelNCHWIfEEviiiPKT_S4_PS2_,"ax",@progbits
	.align	128
        .global         _ZN6caffe267_GLOBAL__N__43_tmpxft_00006df8_00000000_7_prelu_op_cpp1_ii_889f481a24PReluWGradientKernelNCHWIfEEviiiPKT_S4_PS2_
        .type           _ZN6caffe267_GLOBAL__N__43_tmpxft_00006df8_00000000_7_prelu_op_cpp1_ii_889f481a24PReluWGradientKernelNCHWIfEEviiiPKT_S4_PS2_,@function
        .size           _ZN6caffe267_GLOBAL__N__43_tmpxft_00006df8_00000000_7_prelu_op_cpp1_ii_889f481a24PReluWGradientKernelNCHWIfEEviiiPKT_S4_PS2_,(.L_x_55 - _ZN6caffe267_GLOBAL__N__43_tmpxft_00006df8_00000000_7_prelu_op_cpp1_ii_889f481a24PReluWGradientKernelNCHWIfEEviiiPKT_S4_PS2_)
        .other          _ZN6caffe267_GLOBAL__N__43_tmpxft_00006df8_00000000_7_prelu_op_cpp1_ii_889f481a24PReluWGradientKernelNCHWIfEEviiiPKT_S4_PS2_,@"STO_CUDA_ENTRY STV_DEFAULT"
_ZN6caffe267_GLOBAL__N__43_tmpxft_00006df8_00000000_7_prelu_op_cpp1_ii_889f481a24PReluWGradientKernelNCHWIfEEviiiPKT_S4_PS2_:
.text._ZN6caffe267_GLOBAL__N__43_tmpxft_00006df8_00000000_7_prelu_op_cpp1_ii_889f481a24PReluWGradientKernelNCHWIfEEviiiPKT_S4_PS2_:
[----:B------:R-:W-:Y:S08]  /*0000*/  LDC R1, c[0x0][0x37c] ;  /* 0x0000df00ff017b82 */ /* 0x000ff00000000800 */
[----:B------:R-:W0:Y:S01]  /*0010*/  LDC R2, c[0x0][0x380] ;  /* 0x0000e000ff027b82 */ /* 0x000e220000000800 */
[----:B------:R-:W1:Y:S01]  /*0020*/  S2R R10, SR_CTAID.X ;  /* 0x00000000000a7919 */ /* 0x000e620000002500 */
[----:B------:R-:W2:Y:S01]  /*0030*/  LDCU.64 UR4, c[0x0][0x358] ;  /* 0x00006b00ff0477ac */ /* 0x000ea20008000a00 */
[----:B------:R-:W-:Y:S01]  /*0040*/  BSSY.RECONVERGENT B0, `(.L_x_19) ;  /* 0x0000062000007945 */ /* 0x000fe20003800200 */
[----:B------:R-:W-:Y:S01]  /*0050*/  HFMA2 R15, -RZ, RZ, 0, 0 ;  /* 0x00000000ff0f7431 */ /* 0x000fe200000001ff */
[----:B------:R-:W3:Y:S03]  /*0060*/  LDCU UR6, c[0x0][0x380] ;  /* 0x00007000ff0677ac */ /* 0x000ee60008000800 */
[----:B------:R-:W4:Y:S08]  /*0070*/  LDC R3, c[0x0][0x384] ;  /* 0x0000e100ff037b82 */ /* 0x000f300000000800 */
[----:B------:R-:W5:Y:S01]  /*0080*/  LDC R11, c[0x0][0x388] ;  /* 0x0000e200ff0b7b82 */ /* 0x000f620000000800 */
[----:B0-----:R-:W-:-:S04]  /*0090*/  IABS R7, R2 ;  /* 0x0000000200077213 */ /* 0x001fc80000000000 */
[----:B------:R-:W0:Y:S01]  /*00a0*/  I2F.RP R0, R7 ;  /* 0x0000000700007306 */ /* 0x000e220000209400 */
[----:B-----5:R-:W-:-:S07]  /*00b0*/  IABS R8, R11 ;  /* 0x0000000b00087213 */ /* 0x020fce0000000000 */
[----:B0-----:R-:W0:Y:S02]  /*00c0*/  MUFU.RCP R0, R0 ;  /* 0x0000000000007308 */ /* 0x001e240000001000 */
[----:B0-----:R-:W-:-:S06]  /*00d0*/  VIADD R4, R0, 0xffffffe ;  /* 0x0ffffffe00047836 */ /* 0x001fcc0000000000 */
[----:B------:R0:W5:Y:S02]  /*00e0*/  F2I.FTZ.U32.TRUNC.NTZ R5, R4 ;  /* 0x0000000400057305 */ /* 0x000164000021f000 */
[----:B0-----:R-:W-:Y:S02]  /*00f0*/  HFMA2 R4, -RZ, RZ, 0, 0 ;  /* 0x00000000ff047431 */ /* 0x001fe400000001ff */
[----:B-----5:R-:W-:-:S04]  /*0100*/  IMAD.MOV R6, RZ, RZ, -R5 ;  /* 0x000000ffff067224 */ /* 0x020fc800078e0a05 */
[----:B------:R-:W-:Y:S01]  /*0110*/  IMAD R9, R6, R7, RZ ;  /* 0x0000000706097224 */ /* 0x000fe200078e02ff */
[----:B----4-:R-:W-:-:S03]  /*0120*/  IABS R6, R3 ;  /* 0x0000000300067213 */ /* 0x010fc60000000000 */
[----:B------:R-:W-:-:S04]  /*0130*/  IMAD.HI.U32 R5, R5, R9, R4 ;  /* 0x0000000905057227 */ /* 0x000fc800078e0004 */
[----:B------:R-:W-:Y:S02]  /*0140*/  IMAD.MOV.U32 R9, RZ, RZ, R6 ;  /* 0x000000ffff097224 */ /* 0x000fe400078e0006 */
[----:B------:R-:W-:Y:S02]  /*0150*/  IMAD.HI.U32 R0, R5, R8, RZ ;  /* 0x0000000805007227 */ /* 0x000fe400078e00ff */
[----:B------:R-:W0:Y:S02]  /*0160*/  I2F.RP R6, R9 ;  /* 0x0000000900067306 */ /* 0x000e240000209400 */
[----:B------:R-:W-:-:S04]  /*0170*/  IMAD.MOV R4, RZ, RZ, -R0 ;  /* 0x000000ffff047224 */ /* 0x000fc800078e0a00 */
[----:B------:R-:W-:-:S05]  /*0180*/  IMAD R4, R7, R4, R8 ;  /* 0x0000000407047224 */ /* 0x000fca00078e0208 */
[----:B------:R-:W-:Y:S01]  /*0190*/  ISETP.GT.U32.AND P2, PT, R7, R4, PT ;  /* 0x000000040700720c */ /* 0x000fe20003f44070 */
[----:B0-----:R-:W0:-:S12]  /*01a0*/  MUFU.RCP R6, R6 ;  /* 0x0000000600067308 */ /* 0x001e180000001000 */
[-C--:B------:R-:W-:Y:S01]  /*01b0*/  @!P2 IADD3 R4, PT, PT, R4, -R7.reuse, RZ ;  /* 0x800000070404a210 */ /* 0x080fe20007ffe0ff */
[----:B------:R-:W-:Y:S01]  /*01c0*/  @!P2 VIADD R0, R0, 0x1 ;  /* 0x000000010000a836 */ /* 0x000fe20000000000 */
[----:B------:R-:W-:Y:S02]  /*01d0*/  ISETP.NE.AND P2, PT, R2, RZ, PT ;  /* 0x000000ff0200720c */ /* 0x000fe40003f45270 */
[----:B------:R-:W-:Y:S02]  /*01e0*/  ISETP.GE.U32.AND P0, PT, R4, R7, PT ;  /* 0x000000070400720c */ /* 0x000fe40003f06070 */
[----:B------:R-:W-:Y:S01]  /*01f0*/  LOP3.LUT R4, R11, R2, RZ, 0x3c, !PT ;  /* 0x000000020b047212 */ /* 0x000fe200078e3cff */
[----:B0-----:R-:W-:Y:S01]  /*0200*/  VIADD R5, R6, 0xffffffe ;  /* 0x0ffffffe06057836 */ /* 0x001fe20000000000 */
[----:B------:R-:W0:Y:S02]  /*0210*/  S2R R11, SR_TID.X ;  /* 0x00000000000b7919 */ /* 0x000e240000002100 */
[----:B------:R-:W-:-:S03]  /*0220*/  ISETP.GE.AND P1, PT, R4, RZ, PT ;  /* 0x000000ff0400720c */ /* 0x000fc60003f26270 */
[----:B------:R-:W4:Y:S04]  /*0230*/  F2I.FTZ.U32.TRUNC.NTZ R5, R5 ;  /* 0x0000000500057305 */ /* 0x000f28000021f000 */
[----:B------:R-:W-:-:S06]  /*0240*/  @P0 IADD3 R0, PT, PT, R0, 0x1, RZ ;  /* 0x0000000100000810 */ /* 0x000fcc0007ffe0ff */
[----:B------:R-:W-:Y:S01]  /*0250*/  @!P1 IMAD.MOV R0, RZ, RZ, -R0 ;  /* 0x000000ffff009224 */ /* 0x000fe200078e0a00 */
[----:B------:R-:W-:-:S04]  /*0260*/  @!P2 LOP3.LUT R0, RZ, R2, RZ, 0x33, !PT ;  /* 0x00000002ff00a212 */ /* 0x000fc800078e33ff */
[----:B------:R-:W-:Y:S01]  /*0270*/  IABS R2, R0 ;  /* 0x0000000000027213 */ /* 0x000fe20000000000 */
[----:B----4-:R-:W-:-:S04]  /*0280*/  IMAD.MOV R4, RZ, RZ, -R5 ;  /* 0x000000ffff047224 */ /* 0x010fc800078e0a05 */
[----:B------:R-:W-:Y:S01]  /*0290*/  IMAD R7, R4, R9, RZ ;  /* 0x0000000904077224 */ /* 0x000fe200078e02ff */
[----:B------:R-:W-:-:S05]  /*02a0*/  MOV R4, RZ ;  /* 0x000000ff00047202 */ /* 0x000fca0000000f00 */
[----:B------:R-:W-:-:S06]  /*02b0*/  IMAD.HI.U32 R4, R5, R7, R4 ;  /* 0x0000000705047227 */ /* 0x000fcc00078e0004 */
[----:B------:R-:W-:-:S04]  /*02c0*/  IMAD.HI.U32 R13, R4, R2, RZ ;  /* 0x00000002040d7227 */ /* 0x000fc800078e00ff */
[----:B------:R-:W-:-:S04]  /*02d0*/  IMAD.MOV R4, RZ, RZ, -R13 ;  /* 0x000000ffff047224 */ /* 0x000fc800078e0a0d */
[----:B------:R-:W-:-:S05]  /*02e0*/  IMAD R2, R9, R4, R2 ;  /* 0x0000000409027224 */ /* 0x000fca00078e0202 */
[----:B------:R-:W-:-:S13]  /*02f0*/  ISETP.GT.U32.AND P2, PT, R9, R2, PT ;  /* 0x000000020900720c */ /* 0x000fda0003f44070 */
[----:B------:R-:W-:Y:S01]  /*0300*/  @!P2 IMAD.IADD R2, R2, 0x1, -R9 ;  /* 0x000000010202a824 */ /* 0x000fe200078e0a09 */
[----:B------:R-:W-:Y:S02]  /*0310*/  @!P2 IADD3 R13, PT, PT, R13, 0x1, RZ ;  /* 0x000000010d0da810 */ /* 0x000fe40007ffe0ff */
[----:B------:R-:W-:Y:S02]  /*0320*/  ISETP.NE.AND P2, PT, R3, RZ, PT ;  /* 0x000000ff0300720c */ /* 0x000fe40003f45270 */
[----:B------:R-:W-:Y:S02]  /*0330*/  ISETP.GE.U32.AND P0, PT, R2, R9, PT ;  /* 0x000000090200720c */ /* 0x000fe40003f06070 */
[----:B------:R-:W-:-:S04]  /*0340*/  LOP3.LUT R2, R0, R3, RZ, 0x3c, !PT ;  /* 0x0000000300027212 */ /* 0x000fc800078e3cff */
[----:B------:R-:W-:-:S07]  /*0350*/  ISETP.GE.AND P1, PT, R2, RZ, PT ;  /* 0x000000ff0200720c */ /* 0x000fce0003f26270 */
[----:B------:R-:W-:Y:S01]  /*0360*/  @P0 VIADD R13, R13, 0x1 ;  /* 0x000000010d0d0836 */ /* 0x000fe20000000000 */
[----:B0-----:R-:W-:-:S05]  /*0370*/  ISETP.GE.AND P0, PT, R11, R0, PT ;  /* 0x000000000b00720c */ /* 0x001fca0003f06270 */
[----:B------:R-:W-:Y:S01]  /*0380*/  @!P1 IMAD.MOV R13, RZ, RZ, -R13 ;  /* 0x000000ffff0d9224 */ /* 0x000fe200078e0a0d */
[----:B------:R-:W-:-:S07]  /*0390*/  @!P2 LOP3.LUT R13, RZ, R3, RZ, 0x33, !PT ;  /* 0x00000003ff0da212 */ /* 0x000fce00078e33ff */
[----:B-123--:R-:W-:Y:S05]  /*03a0*/  @P0 BRA `(.L_x_20) ;  /* 0x0000000000ac0947 */ /* 0x00efea0003800000 */
[-C--:B------:R-:W-:Y:S01]  /*03b0*/  IABS R12, R13.reuse ;  /* 0x0000000d000c7213 */ /* 0x080fe20000000000 */
[----:B------:R-:W0:Y:S01]  /*03c0*/  LDC R14, c[0x0][0x360] ;  /* 0x0000d800ff0e7b82 */ /* 0x000e220000000800 */
[C---:B------:R-:W-:Y:S01]  /*03d0*/  ISETP.NE.AND P0, PT, R13.reuse, RZ, PT ;  /* 0x000000ff0d00720c */ /* 0x040fe20003f05270 */
[----:B------:R-:W-:Y:S01]  /*03e0*/  IMAD R18, R13, R10, RZ ;  /* 0x0000000a0d127224 */ /* 0x000fe200078e02ff */
[----:B------:R-:W1:Y:S01]  /*03f0*/  I2F.RP R8, R12 ;  /* 0x0000000c00087306 */ /* 0x000e620000209400 */
[----:B------:R-:W-:Y:S01]  /*0400*/  IMAD.MOV.U32 R15, RZ, RZ, RZ ;  /* 0x000000ffff0f7224 */ /* 0x000fe200078e00ff */
[----:B------:R-:W-:Y:S01]  /*0410*/  LOP3.LUT R16, RZ, R13, RZ, 0x33, !PT ;  /* 0x0000000dff107212 */ /* 0x000fe200078e33ff */
[----:B------:R-:W-:Y:S02]  /*0420*/  IMAD.MOV.U32 R19, RZ, RZ, R11 ;  /* 0x000000ffff137224 */ /* 0x000fe400078e000b */
[----:B------:R-:W2:Y:S08]  /*0430*/  LDC.64 R4, c[0x0][0x390] ;  /* 0x0000e400ff047b82 */ /* 0x000eb00000000a00 */
[----:B------:R-:W3:Y:S01]  /*0440*/  LDC.64 R2, c[0x0][0x398] ;  /* 0x0000e600ff027b82 */ /* 0x000ee20000000a00 */
[----:B-1----:R-:W1:Y:S02]  /*0450*/  MUFU.RCP R8, R8 ;  /* 0x0000000800087308 */ /* 0x002e640000001000 */
[----:B-1----:R-:W-:-:S06]  /*0460*/  VIADD R6, R8, 0xffffffe ;  /* 0x0ffffffe08067836 */ /* 0x002fcc0000000000 */
[----:B------:R1:W4:Y:S02]  /*0470*/  F2I.FTZ.U32.TRUNC.NTZ R7, R6 ;  /* 0x0000000600077305 */ /* 0x000324000021f000 */
[----:B-1----:R-:W-:Y:S01]  /*0480*/  MOV R6, RZ ;  /* 0x000000ff00067202 */ /* 0x002fe20000000f00 */
[----:B----4-:R-:W-:-:S04]  /*0490*/  IMAD.MOV R17, RZ, RZ, -R7 ;  /* 0x000000ffff117224 */ /* 0x010fc800078e0a07 */
[----:B------:R-:W-:-:S04]  /*04a0*/  IMAD R17, R17, R12, RZ ;  /* 0x0000000c11117224 */ /* 0x000fc800078e02ff */
[----:B0-23--:R-:W-:-:S07]  /*04b0*/  IMAD.HI.U32 R17, R7, R17, R6 ;  /* 0x0000001107117227 */ /* 0x00dfce00078e0006 */
.L_x_21:
[----:B------:R-:W-:Y:S02]  /*04c0*/  IABS R6, R13 ;  /* 0x0000000d00067213 */ /* 0x000fe40000000000 */
[----:B------:R-:W-:Y:S02]  /*04d0*/  IABS R7, R19 ;  /* 0x0000001300077213 */ /* 0x000fe40000000000 */
[----:B------:R-:W-:Y:S02]  /*04e0*/  IADD3 R8, PT, PT, RZ, -R6, RZ ;  /* 0x80000006ff087210 */ /* 0x000fe40007ffe0ff */
[----:B------:R-:W-:Y:S01]  /*04f0*/  ISETP.GE.AND P2, PT, R19, RZ, PT ;  /* 0x000000ff1300720c */ /* 0x000fe20003f46270 */
[----:B------:R-:W-:-:S04]  /*0500*/  IMAD.HI.U32 R6, R17, R7, RZ ;  /* 0x0000000711067227 */ /* 0x000fc800078e00ff */
[----:B------:R-:W-:Y:S01]  /*0510*/  IMAD R7, R6, R8, R7 ;  /* 0x0000000806077224 */ /* 0x000fe200078e0207 */
[----:B------:R-:W-:-:S04]  /*0520*/  IABS R6, R13 ;  /* 0x0000000d00067213 */ /* 0x000fc80000000000 */
[----:B------:R-:W-:-:S13]  /*0530*/  ISETP.GT.U32.AND P1, PT, R12, R7, PT ;  /* 0x000000070c00720c */ /* 0x000fda0003f24070 */
[----:B------:R-:W-:-:S05]  /*0540*/  @!P1 IMAD.IADD R7, R7, 0x1, -R6 ;  /* 0x0000000107079824 */ /* 0x000fca00078e0a06 */
[----:B------:R-:W-:-:S13]  /*0550*/  ISETP.GT.U32.AND P1, PT, R12, R7, PT ;  /* 0x000000070c00720c */ /* 0x000fda0003f24070 */
[----:B------:R-:W-:-:S05]  /*0560*/  @!P1 IMAD.IADD R7, R7, 0x1, -R6 ;  /* 0x0000000107079824 */ /* 0x000fca00078e0a06 */
[----:B------:R-:W-:-:S04]  /*0570*/  @!P2 IADD3 R7, PT, PT, -R7, RZ, RZ ;  /* 0x000000ff0707a210 */ /* 0x000fc80007ffe1ff */
[----:B------:R-:W-:-:S05]  /*0580*/  SEL R7, R16, R7, !P0 ;  /* 0x0000000710077207 */ /* 0x000fca0004000000 */
[----:B------:R-:W-:Y:S01]  /*0590*/  IMAD.IADD R6, R19, 0x1, -R7 ;  /* 0x0000000113067824 */ /* 0x000fe200078e0a07 */
[----:B------:R-:W-:-:S05]  /*05a0*/  IADD3 R7, PT, PT, R18, R7, RZ ;  /* 0x0000000712077210 */ /* 0x000fca0007ffe0ff */
[----:B------:R-:W-:-:S04]  /*05b0*/  IMAD R9, R6, UR6, R7 ;  /* 0x0000000606097c24 */ /* 0x000fc8000f8e0207 */
[----:B------:R-:W-:-:S04]  /*05c0*/  IMAD.WIDE R6, R9, 0x4, R4 ;  /* 0x0000000409067825 */ /* 0x000fc800078e0204 */
[----:B------:R-:W-:Y:S02]  /*05d0*/  IMAD.WIDE R8, R9, 0x4, R2 ;  /* 0x0000000409087825 */ /* 0x000fe400078e0202 */
[----:B------:R-:W2:Y:S04]  /*05e0*/  LDG.E R6, desc[UR4][R6.64] ;  /* 0x0000000406067981 */ /* 0x000ea8000c1e1900 */
[----:B------:R-:W3:Y:S01]  /*05f0*/  LDG.E R8, desc[UR4][R8.64] ;  /* 0x0000000408087981 */ /* 0x000ee2000c1e1900 */
[----:B------:R-:W-:-:S05]  /*0600*/  IMAD.IADD R19, R14, 0x1, R19 ;  /* 0x000000010e137824 */ /* 0x000fca00078e0213 */
[----:B------:R-:W-:Y:S02]  /*0610*/  ISETP.GE.AND P2, PT, R19, R0, PT ;  /* 0x000000001300720c */ /* 0x000fe40003f46270 */
[----:B--2---:R-:W-:-:S04]  /*0620*/  FSETP.GTU.AND P1, PT, R6, RZ, PT ;  /* 0x000000ff0600720b */ /* 0x004fc80003f2c000 */
[----:B---3--:R-:W-:-:S05]  /*0630*/  FSEL R20, R8, RZ, !P1 ;  /* 0x000000ff08147208 */ /* 0x008fca0004800000 */
[----:B------:R-:W-:Y:S02]  /*0640*/  FFMA R15, R6, R20, R15 ;  /* 0x00000014060f7223 */ /* 0x000fe4000000000f */
[----:B------:R-:W-:Y:S05]  /*0650*/  @!P2 BRA `(.L_x_21) ;  /* 0xfffffffc0098a947 */ /* 0x000fea000383ffff */
.L_x_20:
[----:B------:R-:W-:Y:S05]  /*0660*/  BSYNC.RECONVERGENT B0 ;  /* 0x0000000000007941 */ /* 0x000fea0003800200 */
.L_x_19:
        /* <DEDUP_REMOVED lines=13> */
[----:B------:R-:W0:Y:S02]  /*0740*/  SHFL.DOWN P2, R5, R2, 0x8, 0x1f ;  /* 0x09001f0002057f89 */ /* 0x000e240000040000 */
[----:B------:R-:W-:-:S07]  /*0750*/  @!P1 LEA R0, R11, R0, 0x2 ;  /* 0x000000000b009211 */ /* 0x000fce00078e10ff */
        /* <DEDUP_REMOVED lines=18> */
.L_x_22:
        /* <DEDUP_REMOVED lines=16> */
.L_x_55:


//--------------------- .text._ZN6caffe267_GLOBAL__N__43_tmpxft_00006df8_00000000_7_prelu_op_cpp1_ii_889f481a19PReluGradientKernelIfEEviPKT_S4_S4_PS2_ --------------------------
	.section	.text._ZN6caffe267_GLOBAL__N__43_tmpxft_00006df8_00000000_7_prelu_op_cpp1_ii_889f481a19PReluGradientKernelIfEEviPKT_S4_S4_PS2_,"ax",@progbits
	.align	128
        .global         _ZN6caffe267_GLOBAL__N__43_tmpxft_00006df8_00000000_7_prelu_op_cpp1_ii_889f481a19PReluGradientKernelIfEEviPKT_S4_S4_PS2_
        .type           _ZN6caffe267_GLOBAL__N__43_tmpxft_00006df8_00000000_7_prelu_op_cpp1_ii_889f481a19PReluGradientKernelIfEEviPKT_S4_S4_PS2_,@function
        .size           _ZN6caffe267_GLOBAL__N__43_tmpxft_00006df8_00000000_7_prelu_op_cpp1_ii_889f481a19PReluGradientKernelIfEEviPKT_S4_S4_PS2_,(.L_x_56 - _ZN6caffe267_GLOBAL__N__43_tmpxft_00006df8_00000000_7_prelu_op_cpp1_ii_889f481a19PReluGradientKernelIfEEviPKT_S4_S4_PS2_)
        .other          _ZN6caffe267_GLOBAL__N__43_tmpxft_00006df8_00000000_7_prelu_op_cpp1_ii_889f481a19PReluGradientKernelIfEEviPKT_S4_S4_PS2_,@"STO_CUDA_ENTRY STV_DEFAULT"
_ZN6caffe267_GLOBAL__N__43_tmpxft_00006df8_00000000_7_prelu_op_cpp1_ii_889f481a19PReluGradientKernelIfEEviPKT_S4_S4_PS2_:
.text._ZN6caffe267_GLOBAL__N__43_tmpxft_00006df8_00000000_7_prelu_op_cpp1_ii_889f481a19PReluGradientKernelIfEEviPKT_S4_S4_PS2_:
        /* <DEDUP_REMOVED lines=10> */
[----:B------:R-:W0:Y:S01]  /*00a0*/  LDC.64 R2, c[0x0][0x390] ;  /* 0x0000e400ff027b82 */ /* 0x000e220000000a00 */
[----:B------:R-:W1:Y:S01]  /*00b0*/  LDCU UR5, c[0x0][0x370] ;  /* 0x00006e00ff0577ac */ /* 0x000e620008000800 */
[----:B------:R-:W-:Y:S02]  /*00c0*/  IMAD.MOV.U32 R12, RZ, RZ, R0 ;  /* 0x000000ffff0c7224 */ /* 0x000fe400078e0000 */
[----:B------:R-:W-:Y:S01]  /*00d0*/  IMAD.MOV.U32 R13, RZ, RZ, RZ ;  /* 0x000000ffff0d7224 */ /* 0x000fe200078e00ff */
[----:B------:R-:W2:Y:S01]  /*00e0*/  LDCU.64 UR6, c[0x0][0x358] ;  /* 0x00006b00ff0677ac */ /* 0x000ea20008000a00 */
[----:B------:R-:W3:Y:S01]  /*00f0*/  LDCU.64 UR10, c[0x0][0x388] ;  /* 0x00007100ff0a77ac */ /* 0x000ee20008000a00 */
[----:B------:R-:W4:Y:S01]  /*0100*/  LDCU.64 UR12, c[0x0][0x398] ;  /* 0x00007300ff0c77ac */ /* 0x000f220008000a00 */
[----:B------:R-:W0:Y:S01]  /*0110*/  LDCU.64 UR14, c[0x0][0x3a0] ;  /* 0x00007400ff0e77ac */ /* 0x000e220008000a00 */
[----:B-1----:R-:W-:-:S12]  /*0120*/  UIMAD UR4, UR4, UR5, URZ ;  /* 0x00000005040472a4 */ /* 0x002fd8000f8e02ff */
.L_x_23:
[C---:B------:R-:W-:Y:S01]  /*0130*/  IMAD.SHL.U32 R8, R12.reuse, 0x4, RZ ;  /* 0x000000040c087824 */ /* 0x040fe200078e00ff */
[----:B------:R-:W-:Y:S01]  /*0140*/  SHF.L.U64.HI R9, R12, 0x2, R13 ;  /* 0x000000020c097819 */ /* 0x000fe2000001020d */
[----:B0-2---:R-:W2:Y:S03]  /*0150*/  LDG.E R10, desc[UR6][R2.64] ;  /* 0x00000006020a7981 */ /* 0x005ea6000c1e1900 */
[C---:B---3--:R-:W-:Y:S02]  /*0160*/  IADD3 R4, P0, PT, R8.reuse, UR10, RZ ;  /* 0x0000000a08047c10 */ /* 0x048fe4000ff1e0ff */
[----:B----4-:R-:W-:Y:S02]  /*0170*/  IADD3 R6, P1, PT, R8, UR12, RZ ;  /* 0x0000000c08067c10 */ /* 0x010fe4000ff3e0ff */
[C---:B------:R-:W-:Y:S02]  /*0180*/  IADD3.X R5, PT, PT, R9.reuse, UR11, RZ, P0, !PT ;  /* 0x0000000b09057c10 */ /* 0x040fe400087fe4ff */
[----:B------:R-:W-:-:S03]  /*0190*/  IADD3.X R7, PT, PT, R9, UR13, RZ, P1, !PT ;  /* 0x0000000d09077c10 */ /* 0x000fc60008ffe4ff */
[----:B------:R-:W3:Y:S04]  /*01a0*/  LDG.E R4, desc[UR6][R4.64] ;  /* 0x0000000604047981 */ /* 0x000ee8000c1e1900 */
[----:B------:R-:W4:Y:S01]  /*01b0*/  LDG.E R6, desc[UR6][R6.64] ;  /* 0x0000000606067981 */ /* 0x000f22000c1e1900 */
[----:B------:R-:W-:-:S04]  /*01c0*/  IADD3 R8, P2, PT, R8, UR14, RZ ;  /* 0x0000000e08087c10 */ /* 0x000fc8000ff5e0ff */
[----:B------:R-:W-:Y:S02]  /*01d0*/  IADD3.X R9, PT, PT, R9, UR15, RZ, P2, !PT ;  /* 0x0000000f09097c10 */ /* 0x000fe400097fe4ff */
[C---:B---3--:R-:W-:Y:S02]  /*01e0*/  FSETP.GT.AND P0, PT, R4.reuse, RZ, PT ;  /* 0x000000ff0400720b */ /* 0x048fe40003f04000 */
[----:B------:R-:W-:Y:S02]  /*01f0*/  FSETP.GTU.AND P1, PT, R4, RZ, PT ;  /* 0x000000ff0400720b */ /* 0x000fe40003f2c000 */
[C---:B----4-:R-:W-:Y:S02]  /*0200*/  FSEL R0, R6.reuse, RZ, P0 ;  /* 0x000000ff06007208 */ /* 0x050fe40000000000 */
[----:B------:R-:W-:Y:S02]  /*0210*/  FSEL R11, R6, RZ, !P1 ;  /* 0x000000ff060b7208 */ /* 0x000fe40004800000 */
[----:B------:R-:W-:-:S03]  /*0220*/  IADD3 R12, P0, PT, R12, UR4, RZ ;  /* 0x000000040c0c7c10 */ /* 0x000fc6000ff1e0ff */
[----:B--2---:R-:W-:Y:S02]  /*0230*/  FFMA R11, R11, R10, R0 ;  /* 0x0000000a0b0b7223 */ /* 0x004fe40000000000 */
[----:B------:R-:W-:Y:S01]  /*0240*/  IMAD.X R13, RZ, RZ, R13, P0 ;  /* 0x000000ffff0d7224 */ /* 0x000fe200000e060d */
[----:B------:R-:W-:Y:S02]  /*0250*/  ISETP.GE.U32.AND P0, PT, R12, UR9, PT ;  /* 0x000000090c007c0c */ /* 0x000fe4000bf06070 */
[----:B------:R1:W-:Y:S02]  /*0260*/  STG.E desc[UR6][R8.64], R11 ;  /* 0x0000000b08007986 */ /* 0x0003e4000c101906 */
[----:B------:R-:W-:-:S13]  /*0270*/  ISETP.GE.U32.AND.EX P0, PT, R13, UR8, PT, P0 ;  /* 0x000000080d007c0c */ /* 0x000fda000bf06100 */
[----:B-1----:R-:W-:Y:S05]  /*0280*/  @!P0 BRA `(.L_x_23) ;  /* 0xfffffffc00a88947 */ /* 0x002fea000383ffff */
[----:B------:R-:W-:Y:S05]  /*0290*/  EXIT ;  /* 0x000000000000794d */ /* 0x000fea0003800000 */
.L_x_24:
        /* <DEDUP_REMOVED lines=14> */
.L_x_56:


//--------------------- .text._ZN6caffe267_GLOBAL__N__43_tmpxft_00006df8_00000000_7_prelu_op_cpp1_ii_889f481a30PReluSharedWGradientKernelNCHWIfEEviPKT_S4_PS2_ --------------------------
	.section	.text._ZN6caffe267_GLOBAL__N__43_tmpxft_00006df8_00000000_7_prelu_op_cpp1_ii_889f481a30PReluSharedWGradientKernelNCHWIfEEviPKT_S4_PS2_,"ax",@progbits
	.align	128
        .global         _ZN6caffe267_GLOBAL__N__43_tmpxft_00006df8_00000000_7_prelu_op_cpp1_ii_889f481a30PReluSharedWGradientKernelNCHWIfEEviPKT_S4_PS2_
        .type           _ZN6caffe267_GLOBAL__N__43_tmpxft_00006df8_00000000_7_prelu_op_cpp1_ii_889f481a30PReluSharedWGradientKernelNCHWIfEEviPKT_S4_PS2_,@function
        .size           _ZN6caffe267_GLOBAL__N__43_tmpxft_00006df8_00000000_7_prelu_op_cpp1_ii_889f481a30PReluSharedWGradientKernelNCHWIfEEviPKT_S4_PS2_,(.L_x_57 - _ZN6caffe267_GLOBAL__N__43_tmpxft_00006df8_00000000_7_prelu_op_cpp1_ii_889f481a30PReluSharedWGradientKernelNCHWIfEEviPKT_S4_PS2_)
        .other          _ZN6caffe267_GLOBAL__N__43_tmpxft_00006df8_00000000_7_prelu_op_cpp1_ii_889f481a30PReluSharedWGradientKernelNCHWIfEEviPKT_S4_PS2_,@"STO_CUDA_ENTRY STV_DEFAULT"
_ZN6caffe267_GLOBAL__N__43_tmpxft_00006df8_00000000_7_prelu_op_cpp1_ii_889f481a30PReluSharedWGradientKernelNCHWIfEEviPKT_S4_PS2_:
.text._ZN6caffe267_GLOBAL__N__43_tmpxft_00006df8_00000000_7_prelu_op_cpp1_ii_889f481a30PReluSharedWGradientKernelNCHWIfEEviPKT_S4_PS2_:
[----:B------:R-:W-:Y:S01]  /*0000*/  LDC R1, c[0x0][0x37c] ;  /* 0x0000df00ff017b82 */ /* 0x000fe20000000800 */
[----:B------:R-:W0:Y:S01]  /*0010*/  S2R R12, SR_TID.X ;  /* 0x00000000000c7919 */ /* 0x000e220000002100 */
[----:B------:R-:W0:Y:S01]  /*0020*/  LDCU UR6, c[0x0][0x380] ;  /* 0x00007000ff0677ac */ /* 0x000e220008000800 */
[----:B------:R-:W-:Y:S01]  /*0030*/  BSSY.RECONVERGENT B0, `(.L_x_25) ;  /* 0x0000014000007945 */ /* 0x000fe20003800200 */
[----:B------:R-:W-:Y:S01]  /*0040*/  HFMA2 R0, -RZ, RZ, 0, 0 ;  /* 0x00000000ff007431 */ /* 0x000fe200000001ff */
[----:B------:R-:W1:Y:S01]  /*0050*/  LDCU.64 UR4, c[0x0][0x358] ;  /* 0x00006b00ff0477ac */ /* 0x000e620008000a00 */
[----:B0-----:R-:W-:-:S13]  /*0060*/  ISETP.GE.AND P0, PT, R12, UR6, PT ;  /* 0x000000060c007c0c */ /* 0x001fda000bf06270 */
[----:B-1----:R-:W-:Y:S05]  /*0070*/  @P0 BRA `(.L_x_26) ;  /* 0x00000000003c0947 */ /* 0x002fea0003800000 */
[----:B------:R-:W0:Y:S01]  /*0080*/  LDC R14, c[0x0][0x360] ;  /* 0x0000d800ff0e7b82 */ /* 0x000e220000000800 */
[----:B------:R-:W-:Y:S01]  /*0090*/  MOV R0, RZ ;  /* 0x000000ff00007202 */ /* 0x000fe20000000f00 */
[----:B------:R-:W-:-:S06]  /*00a0*/  IMAD.MOV.U32 R11, RZ, RZ, R12 ;  /* 0x000000ffff0b7224 */ /* 0x000fcc00078e000c */
[----:B------:R-:W1:Y:S08]  /*00b0*/  LDC.64 R6, c[0x0][0x388] ;  /* 0x0000e200ff067b82 */ /* 0x000e700000000a00 */
[----:B------:R-:W2:Y:S02]  /*00c0*/  LDC.64 R8, c[0x0][0x390] ;  /* 0x0000e400ff087b82 */ /* 0x000ea40000000a00 */
.L_x_27:
[----:B-1----:R-:W-:-:S04]  /*00d0*/  IMAD.WIDE R2, R11, 0x4, R6 ;  /* 0x000000040b027825 */ /* 0x002fc800078e0206 */
[----:B--2---:R-:W-:Y:S02]  /*00e0*/  IMAD.WIDE R4, R11, 0x4, R8 ;  /* 0x000000040b047825 */ /* 0x004fe400078e0208 */
[----:B------:R-:W2:Y:S04]  /*00f0*/  LDG.E R3, desc[UR4][R2.64] ;  /* 0x0000000402037981 */ /* 0x000ea8000c1e1900 */
[----:B------:R-:W3:Y:S01]  /*0100*/  LDG.E R4, desc[UR4][R4.64] ;  /* 0x0000000404047981 */ /* 0x000ee2000c1e1900 */
[----:B0-----:R-:W-:-:S04]  /*0110*/  IADD3 R11, PT, PT, R14, R11, RZ ;  /* 0x0000000b0e0b7210 */ /* 0x001fc80007ffe0ff */
[----:B------:R-:W-:Y:S02]  /*0120*/  ISETP.GE.AND P1, PT, R11, UR6, PT ;  /* 0x000000060b007c0c */ /* 0x000fe4000bf26270 */
[----:B--2---:R-:W-:-:S04]  /*0130*/  FSETP.GTU.AND P0, PT, R3, RZ, PT ;  /* 0x000000ff0300720b */ /* 0x004fc80003f0c000 */
[----:B---3--:R-:W-:-:S05]  /*0140*/  FSEL R10, R4, RZ, !P0 ;  /* 0x000000ff040a7208 */ /* 0x008fca0004000000 */
[----:B------:R-:W-:Y:S02]  /*0150*/  FFMA R0, R3, R10, R0 ;  /* 0x0000000a03007223 */ /* 0x000fe40000000000 */
[----:B------:R-:W-:Y:S05]  /*0160*/  @!P1 BRA `(.L_x_27) ;  /* 0xfffffffc00d89947 */ /* 0x000fea000383ffff */
.L_x_26:
[----:B------:R-:W-:Y:S05]  /*0170*/  BSYNC.RECONVERGENT B0 ;  /* 0x0000000000007941 */ /* 0x000fea0003800200 */
.L_x_25:
[----:B------:R-:W0:Y:S01]  /*0180*/  SHFL.DOWN P0, R3, R0, 0x1, 0x1f ;  /* 0x08201f0000037f89 */ /* 0x000e220000000000 */
[----:B------:R-:W1:Y:S01]  /*0190*/  S2R R6, SR_LANEID ;  /* 0x0000000000067919 */ /* 0x000e620000000000 */
[----:B0-----:R-:W-:-:S05]  /*01a0*/  @P0 FADD R3, R3, R0 ;  /* 0x0000000003030221 */ /* 0x001fca0000000000 */
[----:B------:R-:W0:Y:S01]  /*01b0*/  SHFL.DOWN P0, R2, R3, 0x2, 0x1f ;  /* 0x08401f0003027f89 */ /* 0x000e220000000000 */
[----:B-1----:R-:W-:-:S13]  /*01c0*/  ISETP.NE.AND P1, PT, R6, RZ, PT ;  /* 0x000000ff0600720c */ /* 0x002fda0003f25270 */
[----:B------:R-:W1:Y:S01]  /*01d0*/  @!P1 S2R R9, SR_CgaCtaId ;  /* 0x0000000000099919 */ /* 0x000e620000008800 */
[----:B------:R-:W-:Y:S01]  /*01e0*/  @!P1 MOV R0, 0x400 ;  /* 0x0000040000009802 */ /* 0x000fe20000000f00 */
[----:B0-----:R-:W-:-:S05]  /*01f0*/  @P0 FADD R2, R3, R2 ;  /* 0x0000000203020221 */ /* 0x001fca0000000000 */
        /* <DEDUP_REMOVED lines=21> */
[----:B--2---:R-:W-:-:S05]  /*0350*/  @!P0 FADD R7, R8, R5 ;  /* 0x0000000508078221 */ /* 0x004fca0000000000 */
[----:B0-----:R-:W-:Y:S01]  /*0360*/  STG.E desc[UR4][R2.64], R7 ;  /* 0x0000000702007986 */ /* 0x001fe2000c101904 */
[----:B------:R-:W-:Y:S05]  /*0370*/  EXIT ;  /* 0x000000000000794d */ /* 0x000fea0003800000 */
.L_x_28:
        /* <DEDUP_REMOVED lines=16> */
.L_x_57:


//--------------------- .text._ZN6caffe267_GLOBAL__N__43_tmpxft_00006df8_00000000_7_prelu_op_cpp1_ii_889f481a15PReluKernelNHWCIfEEviiPKT_S4_PS2_ --------------------------
	.section	.text._ZN6caffe267_GLOBAL__N__43_tmpxft_00006df8_00000000_7_prelu_op_cpp1_ii_889f481a15PReluKernelNHWCIfEEviiPKT_S4_PS2_,"ax",@progbits
	.align	128
        .global         _ZN6caffe267_GLOBAL__N__43_tmpxft_00006df8_00000000_7_prelu_op_cpp1_ii_889f481a15PReluKernelNHWCIfEEviiPKT_S4_PS2_
        .type           _ZN6caffe267_GLOBAL__N__43_tmpxft_00006df8_00000000_7_prelu_op_cpp1_ii_889f481a15PReluKernelNHWCIfEEviiPKT_S4_PS2_,@function
        .size           _ZN6caffe267_GLOBAL__N__43_tmpxft_00006df8_00000000_7_prelu_op_cpp1_ii_889f481a15PReluKernelNHWCIfEEviiPKT_S4_PS2_,(.L_x_49 - _ZN6caffe267_GLOBAL__N__43_tmpxft_00006df8_00000000_7_prelu_op_cpp1_ii_889f481a15PReluKernelNHWCIfEEviiPKT_S4_PS2_)
        .other          _ZN6caffe267_GLOBAL__N__43_tmpxft_00006df8_00000000_7_prelu_op_cpp1_ii_889f481a15PReluKernelNHWCIfEEviiPKT_S4_PS2_,@"STO_CUDA_ENTRY STV_DEFAULT"
_ZN6caffe267_GLOBAL__N__43_tmpxft_00006df8_00000000_7_prelu_op_cpp1_ii_889f481a15PReluKernelNHWCIfEEviiPKT_S4_PS2_:
.text._ZN6caffe267_GLOBAL__N__43_tmpxft_00006df8_00000000_7_prelu_op_cpp1_ii_889f481a15PReluKernelNHWCIfEEviiPKT_S4_PS2_:
        /* <DEDUP_REMOVED lines=18> */
[----:B------:R-:W2:Y:S01]  /*0120*/  LDCU.128 UR12, c[0x0][0x390] ;  /* 0x00007200ff0c77ac */ /* 0x000ea20008000c00 */
[----:B0-----:R-:W-:Y:S02]  /*0130*/  USHF.R.S32.HI UR5, URZ, 0x1f, UR5 ;  /* 0x0000001fff057899 */ /* 0x001fe40008011405 */
[----:B-1----:R-:W-:-:S12]  /*0140*/  UIMAD UR6, UR6, UR4, URZ ;  /* 0x00000004060672a4 */ /* 0x002fd8000f8e02ff */
.L_x_33:
[----:B------:R-:W-:Y:S01]  /*0150*/  LOP3.LUT R2, R0, UR5, RZ, 0xfc, !PT ;  /* 0x0000000500027c12 */ /* 0x000fe2000f8efcff */
[----:B------:R-:W-:Y:S03]  /*0160*/  BSSY.RECONVERGENT B1, `(.L_x_30) ;  /* 0x0000019000017945 */ /* 0x000fe60003800200 */
[----:B------:R-:W-:-:S13]  /*0170*/  ISETP.NE.U32.AND P0, PT, R2, RZ, PT ;  /* 0x000000ff0200720c */ /* 0x000fda0003f05070 */
[----:B------:R-:W-:Y:S05]  /*0180*/  @!P0 BRA `(.L_x_31) ;  /* 0x0000000000108947 */ /* 0x000fea0003800000 */
[----:B------:R-:W-:-:S07]  /*0190*/  MOV R2, 0x1b0 ;  /* 0x000001b000027802 */ /* 0x000fce0000000f00 */
[----:B--234-:R-:W-:Y:S05]  /*01a0*/  CALL.REL.NOINC `($__internal_3_$__cuda_sm20_rem_u64) ;  /* 0x0000000000b07944 */ /* 0x01cfea0003c00000 */
[----:B------:R-:W-:Y:S01]  /*01b0*/  IMAD.MOV.U32 R2, RZ, RZ, R6 ;  /* 0x000000ffff027224 */ /* 0x000fe200078e0006 */
[----:B------:R-:W-:Y:S06]  /*01c0*/  BRA `(.L_x_32) ;  /* 0x0000000000487947 */ /* 0x000fec0003800000 */
.L_x_31:
[----:B---3--:R-:W0:Y:S01]  /*01d0*/  I2F.U32.RP R2, UR16 ;  /* 0x0000001000027d06 */ /* 0x008e220008209000 */
[----:B------:R-:W-:-:S07]  /*01e0*/  ISETP.NE.U32.AND P1, PT, RZ, UR16, PT ;  /* 0x00000010ff007c0c */ /* 0x000fce000bf25070 */
[----:B0-----:R-:W0:Y:S02]  /*01f0*/  MUFU.RCP R2, R2 ;  /* 0x0000000200027308 */ /* 0x001e240000001000 */
[----:B0-----:R-:W-:-:S06]  /*0200*/  VIADD R4, R2, 0xffffffe ;  /* 0x0ffffffe02047836 */ /* 0x001fcc0000000000 */
[----:B------:R0:W1:Y:S02]  /*0210*/  F2I.FTZ.U32.TRUNC.NTZ R5, R4 ;  /* 0x0000000400057305 */ /* 0x000064000021f000 */
[----:B0-----:R-:W-:Y:S01]  /*0220*/  IMAD.MOV.U32 R4, RZ, RZ, RZ ;  /* 0x000000ffff047224 */ /* 0x001fe200078e00ff */
[----:B-1----:R-:W-:-:S05]  /*0230*/  IADD3 R7, PT, PT, RZ, -R5, RZ ;  /* 0x80000005ff077210 */ /* 0x002fca0007ffe0ff */
        /* <DEDUP_REMOVED lines=8> */
[----:B------:R-:W-:Y:S02]  /*02c0*/  @P0 IADD3 R5, PT, PT, R5, -UR16, RZ ;  /* 0x8000001005050c10 */ /* 0x000fe4000fffe0ff */
[----:B------:R-:W-:-:S05]  /*02d0*/  @!P1 LOP3.LUT R5, RZ, UR16, RZ, 0x33, !PT ;  /* 0x00000010ff059c12 */ /* 0x000fca000f8e33ff */
[----:B------:R-:W-:-:S07]  /*02e0*/  IMAD.MOV.U32 R2, RZ, RZ, R5 ;  /* 0x000000ffff027224 */ /* 0x000fce00078e0005 */
.L_x_32:
[----:B--2-4-:R-:W-:Y:S05]  /*02f0*/  BSYNC.RECONVERGENT B1 ;  /* 0x0000000000017941 */ /* 0x014fea0003800200 */
.L_x_30:
[C---:B------:R-:W-:Y:S01]  /*0300*/  IMAD.SHL.U32 R8, R3.reuse, 0x4, RZ ;  /* 0x0000000403087824 */ /* 0x040fe200078e00ff */
[----:B------:R-:W-:Y:S02]  /*0310*/  SHF.L.U64.HI R9, R3, 0x2, R0 ;  /* 0x0000000203097819 */ /* 0x000fe40000010200 */
[----:B------:R-:W-:Y:S02]  /*0320*/  SHF.R.S32.HI R7, RZ, 0x1f, R2 ;  /* 0x0000001fff077819 */ /* 0x000fe40000011402 */
[----:B------:R-:W-:-:S04]  /*0330*/  IADD3 R4, P0, PT, R8, UR10, RZ ;  /* 0x0000000a08047c10 */ /* 0x000fc8000ff1e0ff */
[----:B------:R-:W-:Y:S02]  /*0340*/  IADD3.X R5, PT, PT, R9, UR11, RZ, P0, !PT ;  /* 0x0000000b09057c10 */ /* 0x000fe400087fe4ff */
[----:B------:R-:W-:-:S03]  /*0350*/  LEA R6, P0, R2, UR12, 0x2 ;  /* 0x0000000c02067c11 */ /* 0x000fc6000f8010ff */
[----:B------:R-:W2:Y:S01]  /*0360*/  LDG.E R4, desc[UR8][R4.64] ;  /* 0x0000000804047981 */ /* 0x000ea2000c1e1900 */
[----:B------:R-:W-:-:S05]  /*0370*/  LEA.HI.X R7, R2, UR13, R7, 0x2, P0 ;  /* 0x0000000d02077c11 */ /* 0x000fca00080f1407 */
[----:B------:R-:W3:Y:S01]  /*0380*/  LDG.E R6, desc[UR8][R6.64] ;  /* 0x0000000806067981 */ /* 0x000ee2000c1e1900 */
[----:B------:R-:W-:-:S04]  /*0390*/  IADD3 R8, P1, PT, R8, UR14, RZ ;  /* 0x0000000e08087c10 */ /* 0x000fc8000ff3e0ff */
[----:B------:R-:W-:Y:S02]  /*03a0*/  IADD3.X R9, PT, PT, R9, UR15, RZ, P1, !PT ;  /* 0x0000000f09097c10 */ /* 0x000fe40008ffe4ff */
[C---:B--2---:R-:W-:Y:S02]  /*03b0*/  FSETP.GEU.AND P0, PT, R4.reuse, RZ, PT ;  /* 0x000000ff0400720b */ /* 0x044fe40003f0e000 */
[----:B------:R-:W-:Y:S02]  /*03c0*/  FMNMX R2, RZ, R4, !PT ;  /* 0x00000004ff027209 */ /* 0x000fe40007800000 */
[----:B------:R-:W-:Y:S02]  /*03d0*/  FSEL R11, R4, RZ, !P0 ;  /* 0x000000ff040b7208 */ /* 0x000fe40004000000 */
[----:B------:R-:W-:-:S03]  /*03e0*/  IADD3 R3, P0, PT, R3, UR6, RZ ;  /* 0x0000000603037c10 */ /* 0x000fc6000ff1e0ff */
[----:B---3--:R-:W-:Y:S01]  /*03f0*/  FFMA R11, R11, R6, R2 ;  /* 0x000000060b0b7223 */ /* 0x008fe20000000002 */
[----:B------:R-:W-:Y:S02]  /*0400*/  IADD3.X R0, PT, PT, RZ, R0, RZ, P0, !PT ;  /* 0x00000000ff007210 */ /* 0x000fe400007fe4ff */
[----:B------:R-:W-:Y:S02]  /*0410*/  ISETP.GE.U32.AND P0, PT, R3, UR17, PT ;  /* 0x0000001103007c0c */ /* 0x000fe4000bf06070 */
[----:B------:R0:W-:Y:S02]  /*0420*/  STG.E desc[UR8][R8.64], R11 ;  /* 0x0000000b08007986 */ /* 0x0001e4000c101908 */
[----:B------:R-:W-:-:S13]  /*0430*/  ISETP.GE.U32.AND.EX P0, PT, R0, UR7, PT, P0 ;  /* 0x0000000700007c0c */ /* 0x000fda000bf06100 */
[----:B0-----:R-:W-:Y:S05]  /*0440*/  @!P0 BRA `(.L_x_33) ;  /* 0xfffffffc00408947 */ /* 0x001fea000383ffff */
[----:B------:R-:W-:Y:S05]  /*0450*/  BSYNC.RECONVERGENT B0 ;  /* 0x0000000000007941 */ /* 0x000fea0003800200 */
.L_x_29:
[----:B------:R-:W-:Y:S05]  /*0460*/  EXIT ;  /* 0x000000000000794d */ /* 0x000fea0003800000 */
        .weak           $__internal_3_$__cuda_sm20_rem_u64
        .type           $__internal_3_$__cuda_sm20_rem_u64,@function
        .size           $__internal_3_$__cuda_sm20_rem_u64,(.L_x_49 - $__internal_3_$__cuda_sm20_rem_u64)
$__internal_3_$__cuda_sm20_rem_u64:
        /* <DEDUP_REMOVED lines=28> */
[----:B------:R-:W-:Y:S01]  /*0630*/  IMAD.HI.U32 R4, R9, R4, RZ ;  /* 0x0000000409047227 */ /* 0x000fe200078e00ff */
[----:B------:R-:W-:-:S03]  /*0640*/  IADD3 R7, P2, PT, R8, R7, RZ ;  /* 0x0000000708077210 */ /* 0x000fc60007f5e0ff */
[----:B------:R-:W-:Y:S01]  /*0650*/  IMAD.MOV.U32 R5, RZ, RZ, RZ ;  /* 0x000000ffff057224 */ /* 0x000fe200078e00ff */
[----:B------:R-:W-:Y:S01]  /*0660*/  IADD3.X R9, PT, PT, R4, R9, RZ, P0, !PT ;  /* 0x0000000904097210 */ /* 0x000fe200007fe4ff */
        /* <DEDUP_REMOVED lines=8> */
[----:B------:R-:W-:-:S03]  /*06f0*/  IMAD.WIDE.U32 R4, R7, UR4, RZ ;  /* 0x0000000407047c25 */ /* 0x000fc6000f8e00ff */
[----:B------:R-:W-:Y:S01]  /*0700*/  IADD3.X R6, PT, PT, RZ, R6, RZ, P1, !PT ;  /* 0x00000006ff067210 */ /* 0x000fe20000ffe4ff */
[----:B------:R-:W-:Y:S01]  /*0710*/  IMAD R7, R7, UR5, R5 ;  /* 0x0000000507077c24 */ /* 0x000fe2000f8e0205 */
[----:B------:R-:W-:-:S03]  /*0720*/  IADD3 R8, P1, PT, -R4, R3, RZ ;  /* 0x0000000304087210 */ /* 0x000fc60007f3e1ff */
[----:B------:R-:W-:Y:S01]  /*0730*/  IMAD R7, R6, UR4, R7 ;  /* 0x0000000406077c24 */ /* 0x000fe2000f8e0207 */
[----:B------:R-:W-:-:S03]  /*0740*/  ISETP.GE.U32.AND P0, PT, R8, UR4, PT ;  /* 0x0000000408007c0c */ /* 0x000fc6000bf06070 */
[----:B------:R-:W-:Y:S01]  /*0750*/  IMAD.X R7, R0, 0x1, ~R7, P1 ;  /* 0x0000000100077824 */ /* 0x000fe200008e0e07 */
[----:B------:R-:W-:-:S04]  /*0760*/  IADD3 R5, P1, PT, R8, -UR4, RZ ;  /* 0x8000000408057c10 */ /* 0x000fc8000ff3e0ff */
[C---:B------:R-:W-:Y:S02]  /*0770*/  ISETP.GE.U32.AND.EX P0, PT, R7.reuse, UR5, PT, P0 ;  /* 0x0000000507007c0c */ /* 0x040fe4000bf06100 */
[----:B------:R-:W-:Y:S02]  /*0780*/  IADD3.X R4, PT, PT, R7, ~UR5, RZ, P1, !PT ;  /* 0x8000000507047c10 */ /* 0x000fe40008ffe4ff */
[----:B------:R-:W-:Y:S02]  /*0790*/  SEL R5, R5, R8, P0 ;  /* 0x0000000805057207 */ /* 0x000fe40000000000 */
[----:B------:R-:W-:Y:S02]  /*07a0*/  SEL R4, R4, R7, P0 ;  /* 0x0000000704047207 */ /* 0x000fe40000000000 */
[C---:B------:R-:W-:Y:S01]  /*07b0*/  ISETP.GE.U32.AND P0, PT, R5.reuse, UR4, PT ;  /* 0x0000000405007c0c */ /* 0x040fe2000bf06070 */
[----:B------:R-:W-:Y:S01]  /*07c0*/  VIADD R6, R5, -UR4 ;  /* 0x8000000405067c36 */ /* 0x000fe20008000000 */
[----:B------:R-:W-:-:S02]  /*07d0*/  ISETP.NE.U32.AND P1, PT, RZ, UR4, PT ;  /* 0x00000004ff007c0c */ /* 0x000fc4000bf25070 */
[----:B------:R-:W-:Y:S02]  /*07e0*/  ISETP.GE.U32.AND.EX P0, PT, R4, UR5, PT, P0 ;  /* 0x0000000504007c0c */ /* 0x000fe4000bf06100 */
[----:B------:R-:W-:Y:S02]  /*07f0*/  MOV R4, R2 ;  /* 0x0000000200047202 */ /* 0x000fe40000000f00 */
[----:B------:R-:W-:Y:S01]  /*0800*/  SEL R6, R6, R5, P0 ;  /* 0x0000000506067207 */ /* 0x000fe20000000000 */
[----:B------:R-:W-:Y:S01]  /*0810*/  IMAD.MOV.U32 R5, RZ, RZ, 0x0 ;  /* 0x00000000ff057424 */ /* 0x000fe200078e00ff */
[----:B------:R-:W-:-:S04]  /*0820*/  ISETP.NE.AND.EX P1, PT, RZ, UR5, PT, P1 ;  /* 0x00000005ff007c0c */ /* 0x000fc8000bf25310 */
[----:B------:R-:W-:Y:S01]  /*0830*/  SEL R6, R6, 0xffffffff, P1 ;  /* 0xffffffff06067807 */ /* 0x000fe20000800000 */
[----:B------:R-:W-:Y:S08]  /*0840*/  RET.REL.NODEC R4 `(_ZN6caffe267_GLOBAL__N__43_tmpxft_00006df8_00000000_7_prelu_op_cpp1_ii_889f481a15PReluKernelNHWCIfEEviiPKT_S4_PS2_) ;  /* 0xfffffff404ec7950 */ /* 0x000ff00003c3ffff */
.L_x_34:
        /* <DEDUP_REMOVED lines=11> */
.L_x_49:


//--------------------- .text._ZN6caffe267_GLOBAL__N__43_tmpxft_00006df8_00000000_7_prelu_op_cpp1_ii_889f481a15PReluKernelNCHWIfEEviiiPKT_S4_PS2_ --------------------------
	.section	.text._ZN6caffe267_GLOBAL__N__43_tmpxft_00006df8_00000000_7_prelu_op_cpp1_ii_889f481a15PReluKernelNCHWIfEEviiiPKT_S4_PS2_,"ax",@progbits
	.align	128
        .global         _ZN6caffe267_GLOBAL__N__43_tmpxft_00006df8_00000000_7_prelu_op_cpp1_ii_889f481a15PReluKernelNCHWIfEEviiiPKT_S4_PS2_
        .type           _ZN6caffe267_GLOBAL__N__43_tmpxft_00006df8_00000000_7_prelu_op_cpp1_ii_889f481a15PReluKernelNCHWIfEEviiiPKT_S4_PS2_,@function
        .size           _ZN6caffe267_GLOBAL__N__43_tmpxft_00006df8_00000000_7_prelu_op_cpp1_ii_889f481a15PReluKernelNCHWIfEEviiiPKT_S4_PS2_,(.L_x_51 - _ZN6caffe267_GLOBAL__N__43_tmpxft_00006df8_00000000_7_prelu_op_cpp1_ii_889f481a15PReluKernelNCHWIfEEviiiPKT_S4_PS2_)
        .other          _ZN6caffe267_GLOBAL__N__43_tmpxft_00006df8_00000000_7_prelu_op_cpp1_ii_889f481a15PReluKernelNCHWIfEEviiiPKT_S4_PS2_,@"STO_CUDA_ENTRY STV_DEFAULT"
_ZN6caffe267_GLOBAL__N__43_tmpxft_00006df8_00000000_7_prelu_op_cpp1_ii_889f481a15PReluKernelNCHWIfEEviiiPKT_S4_PS2_:
.text._ZN6caffe267_GLOBAL__N__43_tmpxft_00006df8_00000000_7_prelu_op_cpp1_ii_889f481a15PReluKernelNCHWIfEEviiiPKT_S4_PS2_:
        /* <DEDUP_REMOVED lines=19> */
[----:B------:R-:W4:Y:S01]  /*0130*/  LDCU.64 UR14, c[0x0][0x3a0] ;  /* 0x00007400ff0e77ac */ /* 0x000f220008000a00 */
[----:B------:R-:W1:Y:S01]  /*0140*/  LDCU.128 UR16, c[0x0][0x390] ;  /* 0x00007200ff1077ac */ /* 0x000e620008000c00 */
[----:B------:R-:W-:Y:S02]  /*0150*/  USHF.R.S32.HI UR9, URZ, 0x1f, UR5 ;  /* 0x0000001fff097899 */ /* 0x000fe40008011405 */
[----:B------:R-:W-:-:S02]  /*0160*/  USHF.R.S32.HI UR8, URZ, 0x1f, UR8 ;  /* 0x0000001fff087899 */ /* 0x000fc40008011408 */
[----:B0-----:R-:W-:-:S12]  /*0170*/  UIMAD UR7, UR7, UR4, URZ ;  /* 0x00000004070772a4 */ /* 0x001fd8000f8e02ff */
.L_x_42:
[----:B------:R-:W-:Y:S01]  /*0180*/  LOP3.LUT R2, R3, UR8, RZ, 0xfc, !PT ;  /* 0x0000000803027c12 */ /* 0x000fe2000f8efcff */
[----:B------:R-:W-:Y:S03]  /*0190*/  BSSY.RECONVERGENT B1, `(.L_x_36) ;  /* 0x000001b000017945 */ /* 0x000fe60003800200 */
[----:B------:R-:W-:-:S13]  /*01a0*/  ISETP.NE.U32.AND P0, PT, R2, RZ, PT ;  /* 0x000000ff0200720c */ /* 0x000fda0003f05070 */
[----:B------:R-:W-:Y:S05]  /*01b0*/  @!P0 BRA `(.L_x_37) ;  /* 0x0000000000148947 */ /* 0x000fea0003800000 */
[----:B------:R-:W-:-:S07]  /*01c0*/  MOV R2, 0x1e0 ;  /* 0x000001e000027802 */ /* 0x000fce0000000f00 */
[----:B-1234-:R-:W-:Y:S05]  /*01d0*/  CALL.REL.NOINC `($__internal_4_$__cuda_sm20_div_u64) ;  /* 0x0000000400247944 */ /* 0x01efea0003c00000 */
[----:B------:R-:W-:Y:S01]  /*01e0*/  IMAD.MOV.U32 R4, RZ, RZ, R6 ;  /* 0x000000ffff047224 */ /* 0x000fe200078e0006 */
[----:B------:R-:W-:Y:S01]  /*01f0*/  MOV R5, R7 ;  /* 0x0000000700057202 */ /* 0x000fe20000000f00 */
[----:B------:R-:W-:Y:S06]  /*0200*/  BRA `(.L_x_38) ;  /* 0x00000000004c7947 */ /* 0x000fec0003800000 */
.L_x_37:
[----:B--2---:R-:W0:Y:S01]  /*0210*/  I2F.U32.RP R2, UR13 ;  /* 0x0000000d00027d06 */ /* 0x004e220008209000 */
[----:B------:R-:W-:-:S07]  /*0220*/  ISETP.NE.U32.AND P2, PT, RZ, UR13, PT ;  /* 0x0000000dff007c0c */ /* 0x000fce000bf45070 */
[----:B0-----:R-:W0:Y:S02]  /*0230*/  MUFU.RCP R2, R2 ;  /* 0x0000000200027308 */ /* 0x001e240000001000 */
[----:B0-----:R-:W-:-:S06]  /*0240*/  VIADD R4, R2, 0xffffffe ;  /* 0x0ffffffe02047836 */ /* 0x001fcc0000000000 */
[----:B------:R0:W2:Y:S02]  /*0250*/  F2I.FTZ.U32.TRUNC.NTZ R5, R4 ;  /* 0x0000000400057305 */ /* 0x0000a4000021f000 */
[----:B0-----:R-:W-:Y:S02]  /*0260*/  HFMA2 R4, -RZ, RZ, 0, 0 ;  /* 0x00000000ff047431 */ /* 0x001fe400000001ff */
[----:B--2---:R-:W-:-:S04]  /*0270*/  IMAD.MOV R7, RZ, RZ, -R5 ;  /* 0x000000ffff077224 */ /* 0x004fc800078e0a05 */
[----:B------:R-:W-:-:S04]  /*0280*/  IMAD R7, R7, UR13, RZ ;  /* 0x0000000d07077c24 */ /* 0x000fc8000f8e02ff */
[----:B------:R-:W-:-:S06]  /*0290*/  IMAD.HI.U32 R5, R5, R7, R4 ;  /* 0x0000000705057227 */ /* 0x000fcc00078e0004 */
[----:B------:R-:W-:-:S04]  /*02a0*/  IMAD.HI.U32 R4, R5, R0, RZ ;  /* 0x0000000005047227 */ /* 0x000fc800078e00ff */
[----:B------:R-:W-:-:S04]  /*02b0*/  IMAD.MOV R5, RZ, RZ, -R4 ;  /* 0x000000ffff057224 */ /* 0x000fc800078e0a04 */
[----:B------:R-:W-:-:S05]  /*02c0*/  IMAD R5, R5, UR13, R0 ;  /* 0x0000000d05057c24 */ /* 0x000fca000f8e0200 */
[----:B------:R-:W-:-:S13]  /*02d0*/  ISETP.GE.U32.AND P0, PT, R5, UR13, PT ;  /* 0x0000000d05007c0c */ /* 0x000fda000bf06070 */
[----:B------:R-:W-:Y:S01]  /*02e0*/  @P0 VIADD R5, R5, -UR13 ;  /* 0x8000000d05050c36 */ /* 0x000fe20008000000 */
[----:B------:R-:W-:-:S04]  /*02f0*/  @P0 IADD3 R4, PT, PT, R4, 0x1, RZ ;  /* 0x0000000104040810 */ /* 0x000fc80007ffe0ff */
[----:B------:R-:W-:Y:S01]  /*0300*/  ISETP.GE.U32.AND P1, PT, R5, UR13, PT ;  /* 0x0000000d05007c0c */ /* 0x000fe2000bf26070 */
[----:B------:R-:W-:-:S12]  /*0310*/  IMAD.MOV.U32 R5, RZ, RZ, RZ ;  /* 0x000000ffff057224 */ /* 0x000fd800078e00ff */
[----:B------:R-:W-:Y:S01]  /*0320*/  @P1 VIADD R4, R4, 0x1 ;  /* 0x0000000104041836 */ /* 0x000fe20000000000 */
[----:B------:R-:W-:-:S07]  /*0330*/  @!P2 LOP3.LUT R4, RZ, UR13, RZ, 0x33, !PT ;  /* 0x0000000dff04ac12 */ /* 0x000fce000f8e33ff */
.L_x_38:
[----:B-1-34-:R-:W-:Y:S05]  /*0340*/  BSYNC.RECONVERGENT B1 ;  /* 0x0000000000017941 */ /* 0x01afea0003800200 */
.L_x_36:
[----:B------:R-:W-:Y:S01]  /*0350*/  LOP3.LUT R2, R5, UR9, RZ, 0xfc, !PT ;  /* 0x0000000905027c12 */ /* 0x000fe2000f8efcff */
[----:B------:R-:W-:Y:S03]  /*0360*/  BSSY.RECONVERGENT B1, `(.L_x_39) ;  /* 0x0000019000017945 */ /* 0x000fe60003800200 */
[----:B------:R-:W-:-:S13]  /*0370*/  ISETP.NE.U32.AND P0, PT, R2, RZ, PT ;  /* 0x000000ff0200720c */ /* 0x000fda0003f05070 */
[----:B------:R-:W-:Y:S05]  /*0380*/  @!P0 BRA `(.L_x_40) ;  /* 0x0000000000108947 */ /* 0x000fea0003800000 */
[----:B------:R-:W-:Y:S02]  /*0390*/  MOV R2, R4 ;  /* 0x0000000400027202 */ /* 0x000fe40000000f00 */
[----:B------:R-:W-:-:S07]  /*03a0*/  MOV R4, 0x3c0 ;  /* 0x000003c000047802 */ /* 0x000fce0000000f00 */
[----:B------:R-:W-:Y:S05]  /*03b0*/  CALL.REL.NOINC `($__internal_5_$__cuda_sm20_rem_u64) ;  /* 0x0000000400c47944 */ /* 0x000fea0003c00000 */
[----:B------:R-:W-:Y:S05]  /*03c0*/  BRA `(.L_x_41) ;  /* 0x0000000000487947 */ /* 0x000fea0003800000 */
.L_x_40:
[----:B------:R-:W0:Y:S01]  /*03d0*/  I2F.U32.RP R2, UR20 ;  /* 0x0000001400027d06 */ /* 0x000e220008209000 */
        /* <DEDUP_REMOVED lines=17> */
.L_x_41:
[----:B------:R-:W-:Y:S05]  /*04f0*/  BSYNC.RECONVERGENT B1 ;  /* 0x0000000000017941 */ /* 0x000fea0003800200 */
.L_x_39:
        /* <DEDUP_REMOVED lines=22> */
.L_x_35:
[----:B------:R-:W-:Y:S05]  /*0660*/  EXIT ;  /* 0x000000000000794d */ /* 0x000fea0003800000 */
        .weak           $__internal_4_$__cuda_sm20_div_u64
        .type           $__internal_4_$__cuda_sm20_div_u64,@function
        .size           $__internal_4_$__cuda_sm20_div_u64,($__internal_5_$__cuda_sm20_rem_u64 - $__internal_4_$__cuda_sm20_div_u64)
$__internal_4_$__cuda_sm20_div_u64:
        /* <DEDUP_REMOVED lines=46> */
[C---:B------:R-:W-:Y:S02]  /*0950*/  ISETP.GE.U32.AND P0, PT, R11.reuse, UR4, PT ;  /* 0x000000040b007c0c */ /* 0x040fe4000bf06070 */
[----:B------:R-:W-:Y:S01]  /*0960*/  IADD3 R8, P2, PT, R11, -UR4, RZ ;  /* 0x800000040b087c10 */ /* 0x000fe2000ff5e0ff */
[----:B------:R-:W-:Y:S01]  /*0970*/  IMAD.X R13, R3, 0x1, ~R4, P1 ;  /* 0x00000001030d7824 */ /* 0x000fe200008e0e04 */
[----:B------:R-:W-:-:S04]  /*0980*/  IADD3 R4, P1, PT, R7, 0x1, RZ ;  /* 0x0000000107047810 */ /* 0x000fc80007f3e0ff */
[C---:B------:R-:W-:Y:S01]  /*0990*/  ISETP.GE.U32.AND.EX P0, PT, R13.reuse, UR8, PT, P0 ;  /* 0x000000080d007c0c */ /* 0x040fe2000bf06100 */
[----:B------:R-:W-:Y:S01]  /*09a0*/  IMAD.X R9, RZ, RZ, R6, P1 ;  /* 0x000000ffff097224 */ /* 0x000fe200008e0606 */
[----:B------:R-:W-:Y:S02]  /*09b0*/  IADD3.X R10, PT, PT, R13, ~UR8, RZ, P2, !PT ;  /* 0x800000080d0a7c10 */ /* 0x000fe400097fe4ff */
[----:B------:R-:W-:Y:S02]  /*09c0*/  SEL R8, R8, R11, P0 ;  /* 0x0000000b08087207 */ /* 0x000fe40000000000 */
[----:B------:R-:W-:Y:S02]  /*09d0*/  SEL R5, R4, R7, P0 ;  /* 0x0000000704057207 */ /* 0x000fe40000000000 */
[----:B------:R-:W-:Y:S02]  /*09e0*/  SEL R7, R10, R13, P0 ;  /* 0x0000000d0a077207 */ /* 0x000fe40000000000 */
[----:B------:R-:W-:-:S02]  /*09f0*/  SEL R4, R9, R6, P0 ;  /* 0x0000000609047207 */ /* 0x000fc40000000000 */
[----:B------:R-:W-:Y:S02]  /*0a00*/  ISETP.GE.U32.AND P0, PT, R8, UR4, PT ;  /* 0x0000000408007c0c */ /* 0x000fe4000bf06070 */
[----:B------:R-:W-:Y:S02]  /*0a10*/  IADD3 R6, P2, PT, R5, 0x1, RZ ;  /* 0x0000000105067810 */ /* 0x000fe40007f5e0ff */
[----:B------:R-:W-:Y:S02]  /*0a20*/  ISETP.GE.U32.AND.EX P0, PT, R7, UR8, PT, P0 ;  /* 0x0000000807007c0c */ /* 0x000fe4000bf06100 */
[-C--:B------:R-:W-:Y:S02]  /*0a30*/  IADD3.X R7, PT, PT, RZ, R4.reuse, RZ, P2, !PT ;  /* 0x00000004ff077210 */ /* 0x080fe400017fe4ff */
[----:B------:R-:W-:Y:S02]  /*0a40*/  ISETP.NE.U32.AND P1, PT, RZ, UR4, PT ;  /* 0x00000004ff007c0c */ /* 0x000fe4000bf25070 */
[----:B------:R-:W-:Y:S01]  /*0a50*/  SEL R6, R6, R5, P0 ;  /* 0x0000000506067207 */ /* 0x000fe20000000000 */
[----:B------:R-:W-:Y:S01]  /*0a60*/  IMAD.MOV.U32 R5, RZ, RZ, 0x0 ;  /* 0x00000000ff057424 */ /* 0x000fe200078e00ff */
[----:B------:R-:W-:Y:S01]  /*0a70*/  SEL R7, R7, R4, P0 ;  /* 0x0000000407077207 */ /* 0x000fe20000000000 */
[----:B------:R-:W-:Y:S01]  /*0a80*/  IMAD.MOV.U32 R4, RZ, RZ, R2 ;  /* 0x000000ffff047224 */ /* 0x000fe200078e0002 */
[----:B------:R-:W-:-:S04]  /*0a90*/  ISETP.NE.AND.EX P1, PT, RZ, UR8, PT, P1 ;  /* 0x00000008ff007c0c */ /* 0x000fc8000bf25310 */
[----:B------:R-:W-:Y:S02]  /*0aa0*/  SEL R6, R6, 0xffffffff, P1 ;  /* 0xffffffff06067807 */ /* 0x000fe40000800000 */
[----:B------:R-:W-:Y:S01]  /*0ab0*/  SEL R7, R7, 0xffffffff, P1 ;  /* 0xffffffff07077807 */ /* 0x000fe20000800000 */
[----:B------:R-:W-:Y:S06]  /*0ac0*/  RET.REL.NODEC R4 `(_ZN6caffe267_GLOBAL__N__43_tmpxft_00006df8_00000000_7_prelu_op_cpp1_ii_889f481a15PReluKernelNCHWIfEEviiiPKT_S4_PS2_) ;  /* 0xfffffff4044c7950 */ /* 0x000fec0003c3ffff */
        .weak           $__internal_5_$__cuda_sm20_rem_u64
        .type           $__internal_5_$__cuda_sm20_rem_u64,@function
        .size           $__internal_5_$__cuda_sm20_rem_u64,(.L_x_51 - $__internal_5_$__cuda_sm20_rem_u64)
$__internal_5_$__cuda_sm20_rem_u64:
        /* <DEDUP_REMOVED lines=46> */
[----:B------:R-:W-:-:S05]  /*0db0*/  IMAD R8, R8, UR4, R9 ;  /* 0x0000000408087c24 */ /* 0x000fca000f8e0209 */
[----:B------:R-:W-:Y:S02]  /*0dc0*/  IADD3.X R7, PT, PT, ~R8, R5, RZ, P1, !PT ;  /* 0x0000000508077210 */ /* 0x000fe40000ffe5ff */
[----:B------:R-:W-:Y:S02]  /*0dd0*/  IADD3 R5, P1, PT, R2, -UR4, RZ ;  /* 0x8000000402057c10 */ /* 0x000fe4000ff3e0ff */
[C---:B------:R-:W-:Y:S02]  /*0de0*/  ISETP.GE.U32.AND.EX P0, PT, R7.reuse, UR9, PT, P0 ;  /* 0x0000000907007c0c */ /* 0x040fe4000bf06100 */
[----:B------:R-:W-:Y:S02]  /*0df0*/  IADD3.X R6, PT, PT, R7, ~UR9, RZ, P1, !PT ;  /* 0x8000000907067c10 */ /* 0x000fe40008ffe4ff */
[----:B------:R-:W-:Y:S02]  /*0e00*/  SEL R5, R5, R2, P0 ;  /* 0x0000000205057207 */ /* 0x000fe40000000000 */
[----:B------:R-:W-:-:S02]  /*0e10*/  SEL R6, R6, R7, P0 ;  /* 0x0000000706067207 */ /* 0x000fc40000000000 */
[C---:B------:R-:W-:Y:S01]  /*0e20*/  ISETP.GE.U32.AND P0, PT, R5.reuse, UR4, PT ;  /* 0x0000000405007c0c */ /* 0x040fe2000bf06070 */
[----:B------:R-:W-:Y:S01]  /*0e30*/  VIADD R2, R5, -UR4 ;  /* 0x8000000405027c36 */ /* 0x000fe20008000000 */
[----:B------:R-:W-:Y:S02]  /*0e40*/  ISETP.NE.U32.AND P1, PT, RZ, UR4, PT ;  /* 0x00000004ff007c0c */ /* 0x000fe4000bf25070 */
[----:B------:R-:W-:Y:S02]  /*0e50*/  ISETP.GE.U32.AND.EX P0, PT, R6, UR9, PT, P0 ;  /* 0x0000000906007c0c */ /* 0x000fe4000bf06100 */
[----:B------:R-:W-:Y:S02]  /*0e60*/  ISETP.NE.AND.EX P1, PT, RZ, UR9, PT, P1 ;  /* 0x00000009ff007c0c */ /* 0x000fe4000bf25310 */
[----:B------:R-:W-:Y:S02]  /*0e70*/  SEL R2, R2, R5, P0 ;  /* 0x0000000502027207 */ /* 0x000fe40000000000 */
[----:B------:R-:W-:-:S02]  /*0e80*/  MOV R5, 0x0 ;  /* 0x0000000000057802 */ /* 0x000fc40000000f00 */
[----:B------:R-:W-:Y:S02]  /*0e90*/  SEL R2, R2, 0xffffffff, P1 ;  /* 0xffffffff02027807 */ /* 0x000fe40000800000 */
[----:B------:R-:W-:Y:S05]  /*0ea0*/  RET.REL.NODEC R4 `(_ZN6caffe267_GLOBAL__N__43_tmpxft_00006df8_00000000_7_prelu_op_cpp1_ii_889f481a15PReluKernelNCHWIfEEviiiPKT_S4_PS2_) ;  /* 0xfffffff004547950 */ /* 0x000fea0003c3ffff */
.L_x_43:
        /* <DEDUP_REMOVED lines=13> */
.L_x_51:


//--------------------- .text._ZN6caffe267_GLOBAL__N__43_tmpxft_00006df8_00000000_7_prelu_op_cpp1_ii_889f481a11PReluKernelIfEEviPKT_S4_PS2_ --------------------------
	.section	.text._ZN6caffe267_GLOBAL__N__43_tmpxft_00006df8_00000000_7_prelu_op_cpp1_ii_889f481a11PReluKernelIfEEviPKT_S4_PS2_,"ax",@progbits
	.align	128
        .global         _ZN6caffe267_GLOBAL__N__43_tmpxft_00006df8_00000000_7_prelu_op_cpp1_ii_889f481a11PReluKernelIfEEviPKT_S4_PS2_
        .type           _ZN6caffe267_GLOBAL__N__43_tmpxft_00006df8_00000000_7_prelu_op_cpp1_ii_889f481a11PReluKernelIfEEviPKT_S4_PS2_,@function
        .size           _ZN6caffe267_GLOBAL__N__43_tmpxft_00006df8_00000000_7_prelu_op_cpp1_ii_889f481a11PReluKernelIfEEviPKT_S4_PS2_,(.L_x_60 - _ZN6caffe267_GLOBAL__N__43_tmpxft_00006df8_00000000_7_prelu_op_cpp1_ii_889f481a11PReluKernelIfEEviPKT_S4_PS2_)
        .other          _ZN6caffe267_GLOBAL__N__43_tmpxft_00006df8_00000000_7_prelu_op_cpp1_ii_889f481a11PReluKernelIfEEviPKT_S4_PS2_,@"STO_CUDA_ENTRY STV_DEFAULT"
_ZN6caffe267_GLOBAL__N__43_tmpxft_00006df8_00000000_7_prelu_op_cpp1_ii_889f481a11PReluKernelIfEEviPKT_S4_PS2_:
.text._ZN6caffe267_GLOBAL__N__43_tmpxft_00006df8_00000000_7_prelu_op_cpp1_ii_889f481a11PReluKernelIfEEviPKT_S4_PS2_:
        /* <DEDUP_REMOVED lines=17> */
[----:B-1----:R-:W-:-:S12]  /*0110*/  UIMAD UR4, UR4, UR5, URZ ;  /* 0x00000005040472a4 */ /* 0x002fd8000f8e02ff */
.L_x_44:
[C---:B------:R-:W-:Y:S01]  /*0120*/  IMAD.SHL.U32 R6, R10.reuse, 0x4, RZ ;  /* 0x000000040a067824 */ /* 0x040fe200078e00ff */
[----:B------:R-:W-:Y:S01]  /*0130*/  SHF.L.U64.HI R7, R10, 0x2, R11 ;  /* 0x000000020a077819 */ /* 0x000fe2000001020b */
[----:B0-2---:R-:W2:Y:S03]  /*0140*/  LDG.E R8, desc[UR6][R2.64] ;  /* 0x0000000602087981 */ /* 0x005ea6000c1e1900 */
[----:B---3--:R-:W-:-:S04]  /*0150*/  IADD3 R4, P0, PT, R6, UR10, RZ ;  /* 0x0000000a06047c10 */ /* 0x008fc8000ff1e0ff */
[----:B------:R-:W-:-:S05]  /*0160*/  IADD3.X R5, PT, PT, R7, UR11, RZ, P0, !PT ;  /* 0x0000000b07057c10 */ /* 0x000fca00087fe4ff */
[----:B------:R-:W3:Y:S01]  /*0170*/  LDG.E R4, desc[UR6][R4.64] ;  /* 0x0000000604047981 */ /* 0x000ee2000c1e1900 */
[----:B----4-:R-:W-:-:S04]  /*0180*/  IADD3 R6, P1, PT, R6, UR12, RZ ;  /* 0x0000000c06067c10 */ /* 0x010fc8000ff3e0ff */
[----:B------:R-:W-:Y:S02]  /*0190*/  IADD3.X R7, PT, PT, R7, UR13, RZ, P1, !PT ;  /* 0x0000000d07077c10 */ /* 0x000fe40008ffe4ff */
[C---:B---3--:R-:W-:Y:S02]  /*01a0*/  FSETP.GEU.AND P0, PT, R4.reuse, RZ, PT ;  /* 0x000000ff0400720b */ /* 0x048fe40003f0e000 */
[----:B------:R-:W-:Y:S02]  /*01b0*/  FMNMX R0, RZ, R4, !PT ;  /* 0x00000004ff007209 */ /* 0x000fe40007800000 */
        /* <DEDUP_REMOVED lines=9> */
.L_x_45:
        /* <DEDUP_REMOVED lines=11> */
.L_x_60:


//--------------------- .nv.shared.reserved.0     --------------------------
	.section	.nv.shared.reserved.0,"aw",@nobits
	.weak		__nv_reservedSMEM_offset_0_alias
	.size		__nv_reservedSMEM_offset_0_alias, 0, 64
	.other		__nv_reservedSMEM_offset_0_alias,@"STO_CUDA_RESERVED_SHARED STV_DEFAULT"
__nv_reservedSMEM_offset_0_alias:
	.zero		0
	.zero		64


//--------------------- .nv.global                --------------------------
	.section	.nv.global,"aw",@nobits
	.align	8
.nv.global:
	.type		_ZTVN10__cxxabiv120__function_type_infoE,@object
	.size		_ZTVN10__cxxabiv120__function_type_infoE,(_ZTVN10__cxxabiv120__si_class_type_infoE - _ZTVN10__cxxabiv120__function_type_infoE)
_ZTVN10__cxxabiv120__function_type_infoE:
	.zero		8
	.type		_ZTVN10__cxxabiv120__si_class_type_infoE,@object
	.size		_ZTVN10__cxxabiv120__si_class_type_infoE,(_ZTTNSt7__cxx1119basic_ostringstreamIcSt11char_traitsIcESaIcEEE - _ZTVN10__cxxabiv120__si_class_type_infoE)
_ZTVN10__cxxabiv120__si_class_type_infoE:
	.zero		8
	.type		_ZTTNSt7__cxx1119basic_ostringstreamIcSt11char_traitsIcESaIcEEE,@object
	.size		_ZTTNSt7__cxx1119basic_ostringstreamIcSt11char_traitsIcESaIcEEE,(_ZTVN10__cxxabiv117__class_type_infoE - _ZTTNSt7__cxx1119basic_ostringstreamIcSt11char_traitsIcESaIcEEE)
_ZTTNSt7__cxx1119basic_ostringstreamIcSt11char_traitsIcESaIcEEE:
	.zero		8
	.type		_ZTVN10__cxxabiv117__class_type_infoE,@object
	.size		_ZTVN10__cxxabiv117__class_type_infoE,(_ZTTSo - _ZTVN10__cxxabiv117__class_type_infoE)
_ZTVN10__cxxabiv117__class_type_infoE:
	.zero		8
	.type		_ZTTSo,@object
	.size		_ZTTSo,(_ZTVN10__cxxabiv119__pointer_type_infoE - _ZTTSo)
_ZTTSo:
	.zero		8
	.type		_ZTVN10__cxxabiv119__pointer_type_infoE,@object
	.size		_ZTVN10__cxxabiv119__pointer_type_infoE,(_ZTVSt9basic_iosIcSt11char_traitsIcEE - _ZTVN10__cxxabiv119__pointer_type_infoE)
_ZTVN10__cxxabiv119__pointer_type_infoE:
	.zero		8
	.type		_ZTVSt9basic_iosIcSt11char_traitsIcEE,@object
	.size		_ZTVSt9basic_iosIcSt11char_traitsIcEE,(_ZTVN3c105ErrorE - _ZTVSt9basic_iosIcSt11char_traitsIcEE)
_ZTVSt9basic_iosIcSt11char_traitsIcEE:
	.zero		32
	.type		_ZTVN3c105ErrorE,@object
	.size		_ZTVN3c105ErrorE,(_ZTVN3c1011StorageImplE - _ZTVN3c105ErrorE)
_ZTVN3c105ErrorE:
	.zero		40
	.type		_ZTVN3c1011StorageImplE,@object
	.size		_ZTVN3c1011StorageImplE,(_ZTVN3c1020intrusive_ptr_targetE - _ZTVN3c1011StorageImplE)
_ZTVN3c1011StorageImplE:
	.zero		40
	.type		_ZTVN3c1020intrusive_ptr_targetE,@object
	.size		_ZTVN3c1020intrusive_ptr_targetE,(_ZTVSt9exception - _ZTVN3c1020intrusive_ptr_targetE)
_ZTVN3c1020intrusive_ptr_targetE:
	.zero		40
	.type		_ZTVSt9exception,@object
	.size		_ZTVSt9exception,(_ZTVSt15basic_streambufIcSt11char_traitsIcEE - _ZTVSt9exception)
_ZTVSt9exception:
	.zero		40
	.type		_ZTVSt15basic_streambufIcSt11char_traitsIcEE,@object
	.size		_ZTVSt15basic_streambufIcSt11char_traitsIcEE,(_ZTVNSt7__cxx1115basic_stringbufIcSt11char_traitsIcESaIcEEE - _ZTVSt15basic_streambufIcSt11char_traitsIcEE)
_ZTVSt15basic_streambufIcSt11char_traitsIcEE:
	.zero		128
	.type		_ZTVNSt7__cxx1115basic_stringbufIcSt11char_traitsIcESaIcEEE,@object
	.size		_ZTVNSt7__cxx1115basic_stringbufIcSt11char_traitsIcESaIcEEE,(_ZTVN6caffe27PReluOpIfNS_11CUDAContextEEE - _ZTVNSt7__cxx1115basic_stringbufIcSt11char_traitsIcESaIcEEE)
_ZTVNSt7__cxx1115basic_stringbufIcSt11char_traitsIcESaIcEEE:
	.zero		128
	.type		_ZTVN6caffe27PReluOpIfNS_11CUDAContextEEE,@object
	.size		_ZTVN6caffe27PReluOpIfNS_11CUDAContextEEE,(_ZTVN6caffe215PReluGradientOpIfNS_11CUDAContextEEE - _ZTVN6caffe27PReluOpIfNS_11CUDAContextEEE)
_ZTVN6caffe27PReluOpIfNS_11CUDAContextEEE:
	.zero		136
	.type		_ZTVN6caffe215PReluGradientOpIfNS_11CUDAContextEEE,@object
	.size		_ZTVN6caffe215PReluGradientOpIfNS_11CUDAContextEEE,(_ZTVN6caffe28OperatorINS_11CUDAContextEEE - _ZTVN6caffe215PReluGradientOpIfNS_11CUDAContextEEE)
_ZTVN6caffe215PReluGradientOpIfNS_11CUDAContextEEE:
	.zero		136
	.type		_ZTVN6caffe28OperatorINS_11CUDAContextEEE,@object
	.size		_ZTVN6caffe28OperatorINS_11CUDAContextEEE,(.L_13 - _ZTVN6caffe28OperatorINS_11CUDAContextEEE)
_ZTVN6caffe28OperatorINS_11CUDAContextEEE:
	.zero		136
.L_13:


//--------------------- .nv.shared._ZN6caffe267_GLOBAL__N__43_tmpxft_00006df8_00000000_7_prelu_op_cpp1_ii_889f481a24PReluWGradientKernelNHWCIfEEviiiPKT_S4_PS2_ --------------------------
	.section	.nv.shared._ZN6caffe267_GLOBAL__N__43_tmpxft_00006df8_00000000_7_prelu_op_cpp1_ii_889f481a24PReluWGradientKernelNHWCIfEEviiiPKT_S4_PS2_,"aw",@nobits
	.sectionflags	@""
	.align	4
.nv.shared._ZN6caffe267_GLOBAL__N__43_tmpxft_00006df8_00000000_7_prelu_op_cpp1_ii_889f481a24PReluWGradientKernelNHWCIfEEviiiPKT_S4_PS2_:
	.zero		1048


//--------------------- .nv.shared._ZN6caffe267_GLOBAL__N__43_tmpxft_00006df8_00000000_7_prelu_op_cpp1_ii_889f481a24PReluWGradientKernelNCHWIfEEviiiPKT_S4_PS2_ --------------------------
	.section	.nv.shared._ZN6caffe267_GLOBAL__N__43_tmpxft_00006df8_00000000_7_prelu_op_cpp1_ii_889f481a24PReluWGradientKernelNCHWIfEEviiiPKT_S4_PS2_,"aw",@nobits
	.sectionflags	@""
	.align	4
.nv.shared._ZN6caffe267_GLOBAL__N__43_tmpxft_00006df8_00000000_7_prelu_op_cpp1_ii_889f481a24PReluWGradientKernelNCHWIfEEviiiPKT_S4_PS2_:
	.zero		1048


//--------------------- .nv.shared._ZN6caffe267_GLOBAL__N__43_tmpxft_00006df8_00000000_7_prelu_op_cpp1_ii_889f481a30PReluSharedWGradientKernelNCHWIfEEviPKT_S4_PS2_ --------------------------
	.section	.nv.shared._ZN6caffe267_GLOBAL__N__43_tmpxft_00006df8_00000000_7_prelu_op_cpp1_ii_889f481a30PReluSharedWGradientKernelNCHWIfEEviPKT_S4_PS2_,"aw",@nobits
	.sectionflags	@""
	.align	4
.nv.shared._ZN6caffe267_GLOBAL__N__43_tmpxft_00006df8_00000000_7_prelu_op_cpp1_ii_889f481a30PReluSharedWGradientKernelNCHWIfEEviPKT_S4_PS2_:
	.zero		1048


//--------------------- .nv.constant0._ZN6caffe267_GLOBAL__N__43_tmpxft_00006df8_00000000_7_prelu_op_cpp1_ii_889f481a23PReluGradientKernelNHWCIfEEviiPKT_S4_S4_PS2_ --------------------------
	.section	.nv.constant0._ZN6caffe267_GLOBAL__N__43_tmpxft_00006df8_00000000_7_prelu_op_cpp1_ii_889f481a23PReluGradientKernelNHWCIfEEviiPKT_S4_S4_PS2_,"a",@progbits
	.sectionflags	@""
	.align	4
.nv.constant0._ZN6caffe267_GLOBAL__N__43_tmpxft_00006df8_00000000_7_prelu_op_cpp1_ii_889f481a23PReluGradientKernelNHWCIfEEviiPKT_S4_S4_PS2_:
	.zero		936


//--------------------- .nv.constant0._ZN6caffe267_GLOBAL__N__43_tmpxft_00006df8_00000000_7_prelu_op_cpp1_ii_889f481a24PReluWGradientKernelNHWCIfEEviiiPKT_S4_PS2_ --------------------------
	.section	.nv.constant0._ZN6caffe267_GLOBAL__N__43_tmpxft_00006df8_00000000_7_prelu_op_cpp1_ii_889f481a24PReluWGradientKernelNHWCIfEEviiiPKT_S4_PS2_,"a",@progbits
	.sectionflags	@""
	.align	4
.nv.constant0._ZN6caffe267_GLOBAL__N__43_tmpxft_00006df8_00000000_7_prelu_op_cpp1_ii_889f481a24PReluWGradientKernelNHWCIfEEviiiPKT_S4_PS2_:
	.zero		936


//--------------------- .nv.constant0._ZN6caffe267_GLOBAL__N__43_tmpxft_00006df8_00000000_7_prelu_op_cpp1_ii_889f481a23PReluGradientKernelNCHWIfEEviiiPKT_S4_S4_PS2_ --------------------------
	.section	.nv.constant0._ZN6caffe267_GLOBAL__N__43_tmpxft_00006df8_00000000_7_prelu_op_cpp1_ii_889f481a23PReluGradientKernelNCHWIfEEviiiPKT_S4_S4_PS2_,"a",@progbits
	.sectionflags	@""
	.align	4
.nv.constant0._ZN6caffe267_GLOBAL__N__43_tmpxft_00006df8_00000000_7_prelu_op_cpp1_ii_889f481a23PReluGradientKernelNCHWIfEEviiiPKT_S4_S4_PS2_:
	.zero		944


//--------------------- .nv.constant0._ZN6caffe267_GLOBAL__N__43_tmpxft_00006df8_00000000_7_prelu_op_cpp1_ii_889f481a24PReluWGradientKernelNCHWIfEEviiiPKT_S4_PS2_ --------------------------
	.section	.nv.constant0._ZN6caffe267_GLOBAL__N__43_tmpxft_00006df8_00000000_7_prelu_op_cpp1_ii_889f481a24PReluWGradientKernelNCHWIfEEviiiPKT_S4_PS2_,"a",@progbits
	.sectionflags	@""
	.align	4
.nv.constant0._ZN6caffe267_GLOBAL__N__43_tmpxft_00006df8_00000000_7_prelu_op_cpp1_ii_889f481a24PReluWGradientKernelNCHWIfEEviiiPKT_S4_PS2_:
	.zero		936


//--------------------- .nv.constant0._ZN6caffe267_GLOBAL__N__43_tmpxft_00006df8_00000000_7_prelu_op_cpp1_ii_889f481a19PReluGradientKernelIfEEviPKT_S4_S4_PS2_ --------------------------
	.section	.nv.constant0._ZN6caffe267_GLOBAL__N__43_tmpxft_00006df8_00000000_7_prelu_op_cpp1_ii_889f481a19PReluGradientKernelIfEEviPKT_S4_S4_PS2_,"a",@progbits
	.sectionflags	@""
	.align	4
.nv.constant0._ZN6caffe267_GLOBAL__N__43_tmpxft_00006df8_00000000_7_prelu_op_cpp1_ii_889f481a19PReluGradientKernelIfEEviPKT_S4_S4_PS2_:
	.zero		936


//--------------------- .nv.constant0._ZN6caffe267_GLOBAL__N__43_tmpxft_00006df8_00000000_7_prelu_op_cpp1_ii_889f481a30PReluSharedWGradientKernelNCHWIfEEviPKT_S4_PS2_ --------------------------
	.section	.nv.constant0._ZN6caffe267_GLOBAL__N__43_tmpxft_00006df8_00000000_7_prelu_op_cpp1_ii_889f481a30PReluSharedWGradientKernelNCHWIfEEviPKT_S4_PS2_,"a",@progbits
	.sectionflags	@""
	.align	4
.nv.constant0._ZN6caffe267_GLOBAL__N__43_tmpxft_00006df8_00000000_7_prelu_op_cpp1_ii_889f481a30PReluSharedWGradientKernelNCHWIfEEviPKT_S4_PS2_:
	.zero		928


//--------------------- .nv.constant0._ZN6caffe267_GLOBAL__N__43_tmpxft_00006df8_00000000_7_prelu_op_cpp1_ii_889f481a15PReluKernelNHWCIfEEviiPKT_S4_PS2_ --------------------------
	.section	.nv.constant0._ZN6caffe267_GLOBAL__N__43_tmpxft_00006df8_00000000_7_prelu_op_cpp1_ii_889f481a15PReluKernelNHWCIfEEviiPKT_S4_PS2_,"a",@progbits
	.sectionflags	@""
	.align	4
.nv.constant0._ZN6caffe267_GLOBAL__N__43_tmpxft_00006df8_00000000_7_prelu_op_cpp1_ii_889f481a15PReluKernelNHWCIfEEviiPKT_S4_PS2_:
	.zero		928


//--------------------- .nv.constant0._ZN6caffe267_GLOBAL__N__43_tmpxft_00006df8_00000000_7_prelu_op_cpp1_ii_889f481a15PReluKernelNCHWIfEEviiiPKT_S4_PS2_ --------------------------
	.section	.nv.constant0._ZN6caffe267_GLOBAL__N__43_tmpxft_00006df8_00000000_7_prelu_op_cpp1_ii_889f481a15PReluKernelNCHWIfEEviiiPKT_S4_PS2_,"a",@progbits
	.sectionflags	@""
	.align	4
.nv.constant0._ZN6caffe267_GLOBAL__N__43_tmpxft_00006df8_00000000_7_prelu_op_cpp1_ii_889f481a15PReluKernelNCHWIfEEviiiPKT_S4_PS2_:
	.zero		936


//--------------------- .nv.constant0._ZN6caffe267_GLOBAL__N__43_tmpxft_00006df8_00000000_7_prelu_op_cpp1_ii_889f481a11PReluKernelIfEEviPKT_S4_PS2_ --------------------------
	.section	.nv.constant0._ZN6caffe267_GLOBAL__N__43_tmpxft_00006df8_00000000_7_prelu_op_cpp1_ii_889f481a11PReluKernelIfEEviPKT_S4_PS2_,"a",@progbits
	.sectionflags	@""
	.align	4
.nv.constant0._ZN6caffe267_GLOBAL__N__43_tmpxft_00006df8_00000000_7_prelu_op_cpp1_ii_889f481a11PReluKernelIfEEviPKT_S4_PS2_:
	.zero		928


//--------------------- SYMBOLS --------------------------

	.type		.nv.reservedSmem.offset0,@object
	.size		.nv.reservedSmem.offset0,0x4
	.type		.nv.reservedSmem.cap,@object
	.size		.nv.reservedSmem.cap,0x4
